	.target	sm_100a

	.elftype	@"ET_EXEC"


//--------------------- .note.nv.tkinfo           --------------------------
	.section	.note.nv.tkinfo,"",@"SHT_NOTE"
	.sectionflags	@"SHF_NOTE_NV_TKINFO"
	.tkinfo
        /*0018*/ 	.word	0x00000081
        /*0030*/ 	.string	""
        /*0030*/ 	.string	"ptxas-blackwell"
        /*0030*/ 	.string	"Cuda compilation tools, release 12.9, V12.9.86"
        /*0030*/ 	.string	"Build cuda_12.9.r12.9/compiler.36037853_0"
        /*0030*/ 	.string	"-v  -suppress-debug-info  -lineinfo  -arch sm_100a "



//--------------------- .note.nv.cuver            --------------------------
	.section	.note.nv.cuver,"",@"SHT_NOTE"
	.sectionflags	@"SHF_NOTE_NV_CUVER"
        /*0018*/ 	.short	0x0001
        /*001a*/ 	.short	0x0064
        /*001c*/ 	.short	0x0001
        /*001e*/ 	.short	0x0000
        /*0020*/ 	.short	0x0001
        /*0022*/ 	.short	0x0000


//--------------------- .nv.info                  --------------------------
	.section	.nv.info,"",@"SHT_CUDA_INFO"
	.align	4


	//----- nvinfo : EIATTR_REGCOUNT
	.align		4
        /*0000*/ 	.byte	0x04, 0x2f
        /*0002*/ 	.short	(.L_4 - .L_3)
	.align		4
.L_3:
        /*0004*/ 	.word	index@(gluon_tcgen05)
        /*0008*/ 	.word	0x00000087


	//----- nvinfo : EIATTR_FRAME_SIZE
	.align		4
.L_4:
        /*000c*/ 	.byte	0x04, 0x11
        /*000e*/ 	.short	(.L_6 - .L_5)
	.align		4
.L_5:
        /*0010*/ 	.word	index@($__internal_2_$__cuda_sm10x_tcgen05_guardrail_trap_unallocated_columns_being_dealloced)
        /*0014*/ 	.word	0x00000000


	//----- nvinfo : EIATTR_FRAME_SIZE
	.align		4
.L_6:
        /*0018*/ 	.byte	0x04, 0x11
        /*001a*/ 	.short	(.L_8 - .L_7)
	.align		4
.L_7:
        /*001c*/ 	.word	index@($__internal_1_$__cuda_sm10x_tcgen05_guardrail_trap_phase_invalid_during_alloc)
        /*0020*/ 	.word	0x00000000


	//----- nvinfo : EIATTR_FRAME_SIZE
	.align		4
.L_8:
        /*0024*/ 	.byte	0x04, 0x11
        /*0026*/ 	.short	(.L_10 - .L_9)
	.align		4
.L_9:
        /*0028*/ 	.word	index@($__internal_0_$__cuda_sm10x_tcgen05_guardrail_trap_col_being_dealloced_not_returned_by_alloc)
        /*002c*/ 	.word	0x00000000


	//----- nvinfo : EIATTR_FRAME_SIZE
	.align		4
.L_10:
        /*0030*/ 	.byte	0x04, 0x11
        /*0032*/ 	.short	(.L_12 - .L_11)
	.align		4
.L_11:
        /*0034*/ 	.word	index@(gluon_tcgen05)
        /*0038*/ 	.word	0x00000000


	//----- nvinfo : EIATTR_MIN_STACK_SIZE
	.align		4
.L_12:
        /*003c*/ 	.byte	0x04, 0x12
        /*003e*/ 	.short	(.L_14 - .L_13)
	.align		4
.L_13:
        /*0040*/ 	.word	index@(gluon_tcgen05)
        /*0044*/ 	.word	0x00000000
.L_14:


//--------------------- .nv.info.gluon_tcgen05    --------------------------
	.section	.nv.info.gluon_tcgen05,"",@"SHT_CUDA_INFO"
	.sectionflags	@""
	.align	4


	//----- nvinfo : EIATTR_CUDA_API_VERSION
	.align		4
        /*0000*/ 	.byte	0x04, 0x37
        /*0002*/ 	.short	(.L_16 - .L_15)
.L_15:
        /*0004*/ 	.word	0x00000081


	//----- nvinfo : EIATTR_KPARAM_INFO
	.align		4
.L_16:
        /*0008*/ 	.byte	0x04, 0x17
        /*000a*/ 	.short	(.L_18 - .L_17)
.L_17:
        /*000c*/ 	.word	0x00000000
        /*0010*/ 	.short	0x000a
        /*0012*/ 	.short	0x0048
        /*0014*/ 	.byte	0x00, 0xf4, 0x21, 0x00


	//----- nvinfo : EIATTR_KPARAM_INFO
	.align		4
.L_18:
        /*0018*/ 	.byte	0x04, 0x17
        /*001a*/ 	.short	(.L_20 - .L_19)
.L_19:
        /*001c*/ 	.word	0x00000000
        /*0020*/ 	.short	0x0009
        /*0022*/ 	.short	0x0040
        /*0024*/ 	.byte	0x00, 0xf4, 0x21, 0x00


	//----- nvinfo : EIATTR_KPARAM_INFO
	.align		4
.L_20:
        /*0028*/ 	.byte	0x04, 0x17
        /*002a*/ 	.short	(.L_22 - .L_21)
.L_21:
        /*002c*/ 	.word	0x00000000
        /*0030*/ 	.short	0x0008
        /*0032*/ 	.short	0x0038
        /*0034*/ 	.byte	0x00, 0xf0, 0x21, 0x00


	//----- nvinfo : EIATTR_KPARAM_INFO
	.align		4
.L_22:
        /*0038*/ 	.byte	0x04, 0x17
        /*003a*/ 	.short	(.L_24 - .L_23)
.L_23:
        /*003c*/ 	.word	0x00000000
        /*0040*/ 	.short	0x0007
        /*0042*/ 	.short	0x0030
        /*0044*/ 	.byte	0x00, 0xf0, 0x21, 0x00


	//----- nvinfo : EIATTR_KPARAM_INFO
	.align		4
.L_24:
        /*0048*/ 	.byte	0x04, 0x17
        /*004a*/ 	.short	(.L_26 - .L_25)
.L_25:
        /*004c*/ 	.word	0x00000000
        /*0050*/ 	.short	0x0006
        /*0052*/ 	.short	0x0028
        /*0054*/ 	.byte	0x00, 0xf0, 0x21, 0x00


	//----- nvinfo : EIATTR_KPARAM_INFO
	.align		4
.L_26:
        /*0058*/ 	.byte	0x04, 0x17
        /*005a*/ 	.short	(.L_28 - .L_27)
.L_27:
        /*005c*/ 	.word	0x00000000
        /*0060*/ 	.short	0x0005
        /*0062*/ 	.short	0x0020
        /*0064*/ 	.byte	0x00, 0xf0, 0x11, 0x00


	//----- nvinfo : EIATTR_KPARAM_INFO
	.align		4
.L_28:
        /*0068*/ 	.byte	0x04, 0x17
        /*006a*/ 	.short	(.L_30 - .L_29)
.L_29:
        /*006c*/ 	.word	0x00000000
        /*0070*/ 	.short	0x0004
        /*0072*/ 	.short	0x001c
        /*0074*/ 	.byte	0x00, 0xf0, 0x11, 0x00


	//----- nvinfo : EIATTR_KPARAM_INFO
	.align		4
.L_30:
        /*0078*/ 	.byte	0x04, 0x17
        /*007a*/ 	.short	(.L_32 - .L_31)
.L_31:
        /*007c*/ 	.word	0x00000000
        /*0080*/ 	.short	0x0003
        /*0082*/ 	.short	0x0018
        /*0084*/ 	.byte	0x00, 0xf0, 0x11, 0x00


	//----- nvinfo : EIATTR_KPARAM_INFO
	.align		4
.L_32:
        /*0088*/ 	.byte	0x04, 0x17
        /*008a*/ 	.short	(.L_34 - .L_33)
.L_33:
        /*008c*/ 	.word	0x00000000
        /*0090*/ 	.short	0x0002
        /*0092*/ 	.short	0x0010
        /*0094*/ 	.byte	0x00, 0xf4, 0x21, 0x00


	//----- nvinfo : EIATTR_KPARAM_INFO
	.align		4
.L_34:
        /*0098*/ 	.byte	0x04, 0x17
        /*009a*/ 	.short	(.L_36 - .L_35)
.L_35:
        /*009c*/ 	.word	0x00000000
        /*00a0*/ 	.short	0x0001
        /*00a2*/ 	.short	0x0008
        /*00a4*/ 	.byte	0x00, 0xf4, 0x21, 0x00


	//----- nvinfo : EIATTR_KPARAM_INFO
	.align		4
.L_36:
        /*00a8*/ 	.byte	0x04, 0x17
        /*00aa*/ 	.short	(.L_38 - .L_37)
.L_37:
        /*00ac*/ 	.word	0x00000000
        /*00b0*/ 	.short	0x0000
        /*00b2*/ 	.short	0x0000
        /*00b4*/ 	.byte	0x00, 0xf4, 0x21, 0x00


	//----- nvinfo : EIATTR_AT_ENTRY_FRAGMENTS
	.align		4
.L_38:
        /*00b8*/ 	.byte	0x04, 0x4f
        /*00ba*/ 	.short	(.L_40 - .L_39)


	//   ....[0]....
.L_39:
        /*00bc*/ 	.word	0x00000004


	//----- nvinfo : EIATTR_RESERVED_SMEM_USED
	.align		4
.L_40:
        /*00c0*/ 	.byte	0x01, 0x41
	.zero		2


	//----- nvinfo : EIATTR_SPARSE_MMA_MASK
	.align		4
        /*00c4*/ 	.byte	0x03, 0x50
        /*00c6*/ 	.short	0x0000


	//----- nvinfo : EIATTR_TCGEN05_1CTA_USED
	.align		4
        /*00c8*/ 	.byte	0x01, 0x51
	.zero		2


	//----- nvinfo : EIATTR_MAXREG_COUNT
	.align		4
        /*00cc*/ 	.byte	0x03, 0x1b
        /*00ce*/ 	.short	0x00ff


	//----- nvinfo : EIATTR_NUM_BARRIERS
	.align		4
        /*00d0*/ 	.byte	0x02, 0x4c
        /*00d2*/ 	.byte	0x01
	.zero		1


	//----- nvinfo : EIATTR_INT_WARP_WIDE_INSTR_OFFSETS
	.align		4
        /*00d4*/ 	.byte	0x04, 0x31
        /*00d6*/ 	.short	(.L_42 - .L_41)


	//   ....[0]....
.L_41:
        /*00d8*/ 	.word	0x00001720


	//   ....[1]....
        /*00dc*/ 	.word	0x00001740


	//   ....[2]....
        /*00e0*/ 	.word	0x000017c0


	//   ....[3]....
        /*00e4*/ 	.word	0x00001ab0


	//   ....[4]....
        /*00e8*/ 	.word	0x00001ac0


	//   ....[5]....
        /*00ec*/ 	.word	0x00001ad0


	//   ....[6]....
        /*00f0*/ 	.word	0x00001ae0


	//   ....[7]....
        /*00f4*/ 	.word	0x00001e20


	//   ....[8]....
        /*00f8*/ 	.word	0x00001e30


	//   ....[9]....
        /*00fc*/ 	.word	0x00001fc0


	//   ....[10]....
        /*0100*/ 	.word	0x00002020


	//   ....[11]....
        /*0104*/ 	.word	0x00002030


	//   ....[12]....
        /*0108*/ 	.word	0x00002060


	//   ....[13]....
        /*010c*/ 	.word	0x00002360


	//   ....[14]....
        /*0110*/ 	.word	0x00002370


	//   ....[15]....
        /*0114*/ 	.word	0x00002680


	//   ....[16]....
        /*0118*/ 	.word	0x00002690


	//   ....[17]....
        /*011c*/ 	.word	0x00002e00


	//   ....[18]....
        /*0120*/ 	.word	0x00002e50


	//----- nvinfo : EIATTR_COOP_GROUP_MASK_REGIDS
	.align		4
.L_42:
        /*0124*/ 	.byte	0x04, 0x29
        /*0126*/ 	.short	(.L_44 - .L_43)


	//   ....[0]....
.L_43:
        /*0128*/ 	.word	0xffffffff


	//   ....[1]....
        /*012c*/ 	.word	0xffffffff


	//   ....[2]....
        /*0130*/ 	.word	0xffffffff


	//   ....[3]....
        /*0134*/ 	.word	0xffffffff


	//   ....[4]....
        /*0138*/ 	.word	0xffffffff


	//   ....[5]....
        /*013c*/ 	.word	0xffffffff


	//   ....[6]....
        /*0140*/ 	.word	0xffffffff


	//   ....[7]....
        /*0144*/ 	.word	0xffffffff


	//   ....[8]....
        /*0148*/ 	.word	0xffffffff


	//   ....[9]....
        /*014c*/ 	.word	0xffffffff


	//----- nvinfo : EIATTR_COOP_GROUP_INSTR_OFFSETS
	.align		4
.L_44:
        /*0150*/ 	.byte	0x04, 0x28
        /*0152*/ 	.short	(.L_46 - .L_45)


	//   ....[0]....
.L_45:
        /*0154*/ 	.word	0x00000050


	//   ....[1]....
        /*0158*/ 	.word	0x00000310


	//   ....[2]....
        /*015c*/ 	.word	0x00000500


	//   ....[3]....
        /*0160*/ 	.word	0x000009c0


	//   ....[4]....
        /*0164*/ 	.word	0x00000b00


	//   ....[5]....
        /*0168*/ 	.word	0x00000fb0


	//   ....[6]....
        /*016c*/ 	.word	0x000010f0


	//   ....[7]....
        /*0170*/ 	.word	0x000015e0


	//   ....[8]....
        /*0174*/ 	.word	0x00002c90


	//   ....[9]....
        /*0178*/ 	.word	0x00002f00


	//----- nvinfo : EIATTR_VRC_CTA_INIT_COUNT
	.align		4
.L_46:
        /*017c*/ 	.byte	0x02, 0x4a
        /*017e*/ 	.byte	0x80
	.zero		1


	//----- nvinfo : EIATTR_MBARRIER_INSTR_OFFSETS
	.align		4
        /*0180*/ 	.byte	0x04, 0x39
        /*0182*/ 	.short	(.L_48 - .L_47)


	//   ....[0]....
.L_47:
        /*0184*/ 	.word	0x000017e0
        /*0188*/ 	.word	0x000000ff
        /*018c*/ 	.word	0x00018000
        /*0190*/ 	.short	0x0100
        /*0192*/ 	.byte	0x08
	.zero		1


	//   ....[1]....
        /*0194*/ 	.word	0x000017f0
        /*0198*/ 	.word	0x000000ff
        /*019c*/ 	.word	0x00018020
        /*01a0*/ 	.short	0x0100
        /*01a2*/ 	.byte	0x08
	.zero		1


	//   ....[2]....
        /*01a4*/ 	.word	0x000018a0
        /*01a8*/ 	.word	0x000000ff
        /*01ac*/ 	.word	0x00018008
        /*01b0*/ 	.short	0x0100
        /*01b2*/ 	.byte	0x08
	.zero		1


	//   ....[3]....
        /*01b4*/ 	.word	0x000018b0
        /*01b8*/ 	.word	0x000000ff
        /*01bc*/ 	.word	0x00018028
        /*01c0*/ 	.short	0x0100
        /*01c2*/ 	.byte	0x08
	.zero		1


	//   ....[4]....
        /*01c4*/ 	.word	0x000019c0
        /*01c8*/ 	.word	0x000000ff
        /*01cc*/ 	.word	0x00018010
        /*01d0*/ 	.short	0x0100
        /*01d2*/ 	.byte	0x08
	.zero		1


	//   ....[5]....
        /*01d4*/ 	.word	0x000019d0
        /*01d8*/ 	.word	0x000000ff
        /*01dc*/ 	.word	0x00018030
        /*01e0*/ 	.short	0x0100
        /*01e2*/ 	.byte	0x08
	.zero		1


	//   ....[6]....
        /*01e4*/ 	.word	0x00001bd0
        /*01e8*/ 	.word	0x000000ff
        /*01ec*/ 	.word	0x00018000
        /*01f0*/ 	.short	0x010a
        /*01f2*/ 	.byte	0x08
	.zero		1


	//   ....[7]....
        /*01f4*/ 	.word	0x00001e80
        /*01f8*/ 	.word	0x000000ff
        /*01fc*/ 	.word	0x00018020
        /*0200*/ 	.short	0x010a
        /*0202*/ 	.byte	0x08
	.zero		1


	//   ....[8]....
        /*0204*/ 	.word	0x000020d0
        /*0208*/ 	.word	0x000000ff
        /*020c*/ 	.word	0x00018000
        /*0210*/ 	.short	0x010a
        /*0212*/ 	.byte	0x1d
	.zero		1


	//   ....[9]....
        /*0214*/ 	.word	0x000023b0
        /*0218*/ 	.word	0x000000ff
        /*021c*/ 	.word	0x00018020
        /*0220*/ 	.short	0x010a
        /*0222*/ 	.byte	0x1d
	.zero		1


	//   ....[10]....
        /*0224*/ 	.word	0x00002480
        /*0228*/ 	.word	0x000000ff
        /*022c*/ 	.word	0x00018000
        /*0230*/ 	.short	0x0108
        /*0232*/ 	.byte	0x08
	.zero		1


	//   ....[11]....
        /*0234*/ 	.word	0x00002490
        /*0238*/ 	.word	0x000000ff
        /*023c*/ 	.word	0x00018020
        /*0240*/ 	.short	0x0108
        /*0242*/ 	.byte	0x08
	.zero		1


	//   ....[12]....
        /*0244*/ 	.word	0x000024e0
        /*0248*/ 	.word	0x000000ff
        /*024c*/ 	.word	0x00018008
        /*0250*/ 	.short	0x0108
        /*0252*/ 	.byte	0x08
	.zero		1


	//   ....[13]....
        /*0254*/ 	.word	0x000024f0
        /*0258*/ 	.word	0x000000ff
        /*025c*/ 	.word	0x00018028
        /*0260*/ 	.short	0x0108
        /*0262*/ 	.byte	0x08
	.zero		1


	//   ....[14]....
        /*0264*/ 	.word	0x00002540
        /*0268*/ 	.word	0x000000ff
        /*026c*/ 	.word	0x00018010
        /*0270*/ 	.short	0x0108
        /*0272*/ 	.byte	0x08
	.zero		1


	//   ....[15]....
        /*0274*/ 	.word	0x00002550
        /*0278*/ 	.word	0x000000ff
        /*027c*/ 	.word	0x00018030
        /*0280*/ 	.short	0x0108
        /*0282*/ 	.byte	0x08
	.zero		1


	//   ....[16]....
        /*0284*/ 	.word	0x00002f20
        /*0288*/ 	.word	0x000000ff
        /*028c*/ 	.word	0x00018000
        /*0290*/ 	.short	0x010a
        /*0292*/ 	.byte	0x08
	.zero		1


	//   ....[17]....
        /*0294*/ 	.word	0x00002f50
        /*0298*/ 	.word	0x000000ff
        /*029c*/ 	.word	0x00018020
        /*02a0*/ 	.short	0x010a
        /*02a2*/ 	.byte	0x08
	.zero		1


	//   ....[18]....
        /*02a4*/ 	.word	0x00002f80
        /*02a8*/ 	.word	0x000000ff
        /*02ac*/ 	.word	0x00018000
        /*02b0*/ 	.short	0x010a
        /*02b2*/ 	.byte	0x1d
	.zero		1


	//   ....[19]....
        /*02b4*/ 	.word	0x00002fb0
        /*02b8*/ 	.word	0x000000ff
        /*02bc*/ 	.word	0x00018020
        /*02c0*/ 	.short	0x010a
        /*02c2*/ 	.byte	0x1d
	.zero		1


	//----- nvinfo : EIATTR_NUM_MBARRIERS
	.align		4
.L_48:
        /*02c4*/ 	.byte	0x03, 0x38
        /*02c6*/ 	.short	0x0006


	//----- nvinfo : EIATTR_EXIT_INSTR_OFFSETS
	.align		4
        /*02c8*/ 	.byte	0x04, 0x1c
        /*02ca*/ 	.short	(.L_50 - .L_49)


	//   ....[0]....
.L_49:
        /*02cc*/ 	.word	0x00002f10


	//----- nvinfo : EIATTR_REQNTID
	.align		4
.L_50:
        /*02d0*/ 	.byte	0x04, 0x10
        /*02d2*/ 	.short	(.L_52 - .L_51)
.L_51:
        /*02d4*/ 	.word	0x00000080
        /*02d8*/ 	.word	0x00000001
        /*02dc*/ 	.word	0x00000001


	//----- nvinfo : EIATTR_CRS_STACK_SIZE
	.align		4
.L_52:
        /*02e0*/ 	.byte	0x04, 0x1e
        /*02e2*/ 	.short	(.L_54 - .L_53)
.L_53:
        /*02e4*/ 	.word	0x00000000


	//----- nvinfo : EIATTR_CBANK_PARAM_SIZE
	.align		4
.L_54:
        /*02e8*/ 	.byte	0x03, 0x19
        /*02ea*/ 	.short	0x0050


	//----- nvinfo : EIATTR_PARAM_CBANK
	.align		4
        /*02ec*/ 	.byte	0x04, 0x0a
        /*02ee*/ 	.short	(.L_56 - .L_55)
	.align		4
.L_55:
        /*02f0*/ 	.word	index@(.nv.constant0.gluon_tcgen05)
        /*02f4*/ 	.short	0x0380
        /*02f6*/ 	.short	0x0050


	//----- nvinfo : EIATTR_SW_WAR
	.align		4
.L_56:
        /*02f8*/ 	.byte	0x04, 0x36
        /*02fa*/ 	.short	(.L_58 - .L_57)
.L_57:
        /*02fc*/ 	.word	0x00000008
.L_58:


//--------------------- .nv.compat                --------------------------
	.section	.nv.compat,"",@"SHT_CUDA_COMPAT_INFO"
	.align	4
        /*0000*/ 	.byte	0x02, 0x02, 0x02, 0x00, 0x02, 0x05, 0x05, 0x00, 0x02, 0x03, 0x03, 0x00, 0x02, 0x06, 0x01, 0x00


//--------------------- .nv.callgraph             --------------------------
	.section	.nv.callgraph,"",@"SHT_CUDA_CALLGRAPH"
	.align	4
	.sectionentsize	8
	.align		4
        /*0000*/ 	.word	0x00000000
	.align		4
        /*0004*/ 	.word	0xffffffff
	.align		4
        /*0008*/ 	.word	0x00000000
	.align		4
        /*000c*/ 	.word	0xfffffffe
	.align		4
        /*0010*/ 	.word	0x00000000
	.align		4
        /*0014*/ 	.word	0xfffffffd
	.align		4
        /*0018*/ 	.word	0x00000000
	.align		4
        /*001c*/ 	.word	0xfffffffc


//--------------------- .text.gluon_tcgen05       --------------------------
	.section	.text.gluon_tcgen05,"ax",@progbits
	.align	128
        .global         gluon_tcgen05
        .type           gluon_tcgen05,@function
        .size           gluon_tcgen05,(.L_x_81 - gluon_tcgen05)
        .other          gluon_tcgen05,@"STO_CUDA_ENTRY STV_DEFAULT"
gluon_tcgen05:
.text.gluon_tcgen05:
[----:B------:R-:W1:Y:S01]  /*0000*/  LDC R1, c[0x0][0x37c] ;  /* 0x0000df00ff017b82 */ /* 0x000e620000000800 */
[----:B------:R-:W2:Y:S02]  /*0010*/  S2R R0, SR_TID.X ;  /* 0x0000000000007919 */ /* 0x000ea40000002100 */
[----:B--2---:R-:W-:-:S13]  /*0020*/  ISETP.GE.U32.AND P2, PT, R0, 0x20, PT ;  /* 0x000000200000780c */ /* 0x004fda0003f46070 */
[----:B------:R-:W-:Y:S05]  /*0030*/  @P2 BRA `(.L_x_0) ;  /* 0x0000000000b82947 */ /* 0x000fea0003800000 */
[----:B------:R-:W2:Y:S01]  /*0040*/  S2UR UR6, SR_CgaCtaId ;  /* 0x00000000000679c3 */ /* 0x000ea20000008800 */
[----:B------:R-:W-:Y:S01]  /*0050*/  NOP ;  /* 0x0000000000007918 */ /* 0x000fe20000000000 */
[----:B------:R-:W-:Y:S02]  /*0060*/  UMOV UR4, 0x40 ;  /* 0x0000004000047882 */ /* 0x000fe40000000000 */
[----:B--2---:R-:W-:-:S09]  /*0070*/  ULEA UR4, UR6, UR4, 0x18 ;  /* 0x0000000406047291 */ /* 0x004fd2000f8ec0ff */
[----:B------:R-:W2:Y:S01]  /*0080*/  LDS.U8 R2, [UR4] ;  /* 0x00000004ff027984 */ /* 0x000ea20008000000 */
[----:B------:R-:W-:Y:S02]  /*0090*/  UMOV UR4, 0x400 ;  /* 0x0000040000047882 */ /* 0x000fe40000000000 */
[----:B------:R-:W-:Y:S01]  /*00a0*/  ULEA UR4, UR6, UR4, 0x18 ;  /* 0x0000000406047291 */ /* 0x000fe2000f8ec0ff */
[----:B--2---:R-:W-:-:S13]  /*00b0*/  ISETP.NE.AND P0, PT, R2, RZ, PT ;  /* 0x000000ff0200720c */ /* 0x004fda0003f05270 */
[----:B------:R-:W-:Y:S05]  /*00c0*/  @P0 BRA `(.L_x_1) ;  /* 0x00000000007c0947 */ /* 0x000fea0003800000 */
[----:B------:R-:W-:-:S13]  /*00d0*/  ELECT P0, URZ, PT ;  /* 0x0000000000ff782f */ /* 0x000fda0003800000 */
[----:B------:R-:W-:Y:S05]  /*00e0*/  @!P0 BRA `(.L_x_2) ;  /* 0x0000000000848947 */ /* 0x000fea0003800000 */
[----:B------:R-:W-:Y:S01]  /*00f0*/  UMOV UR5, 0x4 ;  /* 0x0000000400057882 */ /* 0x000fe20000000000 */
[----:B------:R-:W-:Y:S02]  /*0100*/  IMAD.MOV.U32 R5, RZ, RZ, 0x1 ;  /* 0x00000001ff057424 */ /* 0x000fe400078e00ff */
[----:B------:R-:W-:Y:S02]  /*0110*/  IMAD.MOV.U32 R3, RZ, RZ, 0xf ;  /* 0x0000000fff037424 */ /* 0x000fe400078e00ff */
[----:B------:R-:W-:Y:S04]  /*0120*/  DEPBAR.LE SB2, 0x36 ;  /* 0x0000ad800000791a */ /* 0x000fe80000000000 */
[----:B------:R-:W2:Y:S02]  /*0130*/  UTCATOMSWS.FIND_AND_SET.ALIGN UP0, UR5, UR5 ;  /* 0x00000005000575e3 */ /* 0x000ea40008000800 */
[----:B--2---:R-:W-:-:S04]  /*0140*/  PLOP3.LUT P0, PT, PT, PT, UP0, 0x80, 0x8 ;  /* 0x000000000008781c */ /* 0x004fc80003f0f008 */
[----:B------:R-:W-:-:S04]  /*0150*/  SEL R2, RZ, 0xffffffff, !P0 ;  /* 0xffffffffff027807 */ /* 0x000fc80004000000 */
[----:B------:R-:W-:Y:S01]  /*0160*/  ISETP.NE.AND P0, PT, R2, RZ, PT ;  /* 0x000000ff0200720c */ /* 0x000fe20003f05270 */
[----:B------:R-:W-:-:S12]  /*0170*/  IMAD.U32 R2, RZ, RZ, UR5 ;  /* 0x00000005ff027e24 */ /* 0x000fd8000f8e00ff */
[----:B------:R-:W-:Y:S05]  /*0180*/  @P0 BRA `(.L_x_3) ;  /* 0x0000000000240947 */ /* 0x000fea0003800000 */
.L_x_4:
[----:B------:R-:W-:Y:S05]  /*0190*/  NANOSLEEP 0x64 ;  /* 0x000000640000795d */ /* 0x000fea0003800000 */
[----:B------:R-:W-:-:S05]  /*01a0*/  UMOV UR5, 0x4 ;  /* 0x0000000400057882 */ /* 0x000fca0000000000 */
[----:B------:R-:W-:Y:S04]  /*01b0*/  DEPBAR.LE SB2, 0x36 ;  /* 0x0000ad800000791a */ /* 0x000fe80000000000 */
[----:B------:R-:W2:Y:S02]  /*01c0*/  UTCATOMSWS.FIND_AND_SET.ALIGN UP0, UR5, UR5 ;  /* 0x00000005000575e3 */ /* 0x000ea40008000800 */
[----:B--2---:R-:W-:-:S04]  /*01d0*/  PLOP3.LUT P0, PT, PT, PT, UP0, 0x80, 0x8 ;  /* 0x000000000008781c */ /* 0x004fc80003f0f008 */
[----:B------:R-:W-:-:S04]  /*01e0*/  SEL R2, RZ, 0xffffffff, !P0 ;  /* 0xffffffffff027807 */ /* 0x000fc80004000000 */
[----:B------:R-:W-:Y:S01]  /*01f0*/  ISETP.NE.AND P0, PT, R2, RZ, PT ;  /* 0x000000ff0200720c */ /* 0x000fe20003f05270 */
[----:B------:R-:W-:-:S12]  /*0200*/  IMAD.U32 R2, RZ, RZ, UR5 ;  /* 0x00000005ff027e24 */ /* 0x000fd8000f8e00ff */
[----:B------:R-:W-:Y:S05]  /*0210*/  @!P0 BRA `(.L_x_4) ;  /* 0xfffffffc00dc8947 */ /* 0x000fea000383ffff */
.L_x_3:
[C---:B------:R-:W-:Y:S01]  /*0220*/  VIADD R4, R2.reuse, 0x10 ;  /* 0x0000001002047836 */ /* 0x040fe20000000000 */
[----:B------:R-:W-:Y:S01]  /*0230*/  UMOV UR5, 0x50 ;  /* 0x0000005000057882 */ /* 0x000fe20000000000 */
[----:B------:R-:W-:Y:S01]  /*0240*/  SHF.L.U32 R3, R3, R2, RZ ;  /* 0x0000000203037219 */ /* 0x000fe200000006ff */
[----:B------:R-:W-:Y:S01]  /*0250*/  ULEA UR5, UR6, UR5, 0x18 ;  /* 0x0000000506057291 */ /* 0x000fe2000f8ec0ff */
[----:B------:R-:W-:Y:S01]  /*0260*/  IMAD.SHL.U32 R2, R2, 0x20, RZ ;  /* 0x0000002002027824 */ /* 0x000fe200078e00ff */
[----:B------:R-:W-:-:S04]  /*0270*/  SHF.L.U32 R4, R5, R4, RZ ;  /* 0x0000000405047219 */ /* 0x000fc800000006ff */
[----:B------:R-:W-:-:S05]  /*0280*/  LOP3.LUT R3, R4, R3, RZ, 0xfc, !PT ;  /* 0x0000000304037212 */ /* 0x000fca00078efcff */
[----:B------:R2:W-:Y:S04]  /*0290*/  ATOMS.OR RZ, [UR5], R3 ;  /* 0x00000003ffff798c */ /* 0x0005e8000b000005 */
[----:B------:R2:W-:Y:S01]  /*02a0*/  STS [UR4], R2 ;  /* 0x00000002ff007988 */ /* 0x0005e20008000804 */
[----:B------:R-:W-:Y:S05]  /*02b0*/  BRA `(.L_x_2) ;  /* 0x0000000000107947 */ /* 0x000fea0003800000 */
.L_x_1:
[----:B------:R-:W-:Y:S01]  /*02c0*/  IMAD.MOV.U32 R3, RZ, RZ, -0x1 ;  /* 0xffffffffff037424 */ /* 0x000fe200078e00ff */
[----:B------:R-:W-:-:S04]  /*02d0*/  MOV R2, 0x300 ;  /* 0x0000030000027802 */ /* 0x000fc80000000f00 */
[----:B------:R2:W-:Y:S03]  /*02e0*/  STS [UR4], R3 ;  /* 0x00000003ff007988 */ /* 0x0005e60008000804 */
[----:B-12---:R-:W-:Y:S05]  /*02f0*/  CALL.REL.NOINC `($__internal_1_$__cuda_sm10x_tcgen05_guardrail_trap_phase_invalid_during_alloc) ;  /* 0x0000002c00447944 */ /* 0x006fea0003c00000 */
.L_x_2:
[----:B------:R-:W-:Y:S05]  /*0300*/  WARPSYNC.ALL ;  /* 0x0000000000007948 */ /* 0x000fea0003800000 */
[----:B------:R-:W-:Y:S01]  /*0310*/  NOP ;  /* 0x0000000000007918 */ /* 0x000fe20000000000 */
.L_x_0:
[----:B------:R-:W3:Y:S08]  /*0320*/  S2UR UR4, SR_CgaCtaId ;  /* 0x00000000000479c3 */ /* 0x000ef00000008800 */
[----:B------:R-:W-:Y:S01]  /*0330*/  BAR.SYNC.DEFER_BLOCKING 0x0 ;  /* 0x0000000000007b1d */ /* 0x000fe20000010000 */
[----:B------:R-:W-:-:S05]  /*0340*/  LOP3.LUT R132, R0, 0x7f, RZ, 0xc0, !PT ;  /* 0x0000007f00847812 */ /* 0x000fca00078ec0ff */
[----:B------:R-:W-:Y:S02]  /*0350*/  UMOV UR8, 0x400 ;  /* 0x0000040000087882 */ /* 0x000fe40000000000 */
[----:B------:R-:W4:Y:S08]  /*0360*/  LDC R4, c[0x0][0x398] ;  /* 0x0000e600ff047b82 */ /* 0x000f300000000800 */
[----:B------:R-:W5:Y:S01]  /*0370*/  LDC R12, c[0x0][0x3a0] ;  /* 0x0000e800ff0c7b82 */ /* 0x000f620000000800 */
[----:B---3--:R-:W-:-:S07]  /*0380*/  ULEA UR8, UR4, UR8, 0x18 ;  /* 0x0000000804087291 */ /* 0x008fce000f8ec0ff */
[----:B------:R-:W3:Y:S02]  /*0390*/  S2UR UR19, SR_CTAID.Y ;  /* 0x00000000001379c3 */ /* 0x000ee40000002600 */
[----:B--2---:R-:W2:Y:S06]  /*03a0*/  LDS R3, [UR8] ;  /* 0x00000008ff037984 */ /* 0x004eac0008000800 */
[----:B------:R-:W-:Y:S06]  /*03b0*/  BAR.SYNC.DEFER_BLOCKING 0x0 ;  /* 0x0000000000007b1d */ /* 0x000fec0000010000 */
[----:B------:R-:W-:Y:S05]  /*03c0*/  @P2 BRA `(.L_x_5) ;  /* 0x0000000000182947 */ /* 0x000fea0003800000 */
[----:B------:R-:W-:Y:S01]  /*03d0*/  ELECT P0, URZ, PT ;  /* 0x0000000000ff782f */ /* 0x000fe20003800000 */
[----:B------:R-:W-:Y:S01]  /*03e0*/  IMAD.MOV.U32 R2, RZ, RZ, 0x1 ;  /* 0x00000001ff027424 */ /* 0x000fe200078e00ff */
[----:B------:R-:W-:Y:S01]  /*03f0*/  UMOV UR5, 0x40 ;  /* 0x0000004000057882 */ /* 0x000fe20000000000 */
[----:B------:R-:W-:Y:S01]  /*0400*/  UVIRTCOUNT.DEALLOC.SMPOOL 0x80 ;  /* 0x000000800000784c */ /* 0x000fe20000000000 */
[----:B------:R-:W-:-:S09]  /*0410*/  ULEA UR5, UR4, UR5, 0x18 ;  /* 0x0000000504057291 */ /* 0x000fd2000f8ec0ff */
[----:B------:R5:W-:Y:S03]  /*0420*/  @P0 STS.U8 [UR5], R2 ;  /* 0x00000002ff000988 */ /* 0x000be60008000005 */
.L_x_5:
[----:B------:R-:W5:Y:S01]  /*0430*/  S2UR UR4, SR_CTAID.Z ;  /* 0x00000000000479c3 */ /* 0x000f620000002700 */
[----:B------:R-:W4:Y:S01]  /*0440*/  LDCU UR5, c[0x0][0x370] ;  /* 0x00006e00ff0577ac */ /* 0x000f220008000800 */
[----:B------:R-:W-:Y:S01]  /*0450*/  ISETP.GE.U32.AND P0, PT, R132, 0x20, PT ;  /* 0x000000208400780c */ /* 0x000fe20003f06070 */
[----:B----4-:R-:W-:Y:S01]  /*0460*/  VIADD R4, R4, 0xffffffff ;  /* 0xffffffff04047836 */ /* 0x010fe20000000000 */
[C---:B------:R-:W-:Y:S01]  /*0470*/  ISETP.NE.U32.AND P3, PT, R132.reuse, RZ, PT ;  /* 0x000000ff8400720c */ /* 0x040fe20003f65070 */
[----:B------:R-:W5:Y:S01]  /*0480*/  LDCU UR6, c[0x0][0x374] ;  /* 0x00006e80ff0677ac */ /* 0x000f620008000800 */
[----:B------:R-:W-:Y:S01]  /*0490*/  LEA R10, R132, UR8, 0x2 ;  /* 0x00000008840a7c11 */ /* 0x000fe2000f8e10ff */
[----:B-----5:R-:W-:Y:S01]  /*04a0*/  VIADD R11, R12, 0xffffffff ;  /* 0xffffffff0c0b7836 */ /* 0x020fe20000000000 */
[----:B------:R-:W4:Y:S01]  /*04b0*/  S2UR UR7, SR_CTAID.X ;  /* 0x00000000000779c3 */ /* 0x000f220000002500 */
[----:B------:R-:W5:Y:S01]  /*04c0*/  LDCU.64 UR16, c[0x0][0x3c0] ;  /* 0x00007800ff1077ac */ /* 0x000f620008000a00 */
[----:B--2---:R-:W-:Y:S01]  /*04d0*/  R2UR UR28, R3 ;  /* 0x00000000031c72ca */ /* 0x004fe200000e0000 */
[----:B------:R-:W-:Y:S04]  /*04e0*/  BSSY.RECONVERGENT B0, `(.L_x_6) ;  /* 0x0000011000007945 */ /* 0x000fe80003800200 */
[----:B------:R2:W-:Y:S01]  /*04f0*/  @!P0 STS [R10], RZ ;  /* 0x000000ff0a008388 */ /* 0x0005e20000000800 */
[----:B------:R-:W-:-:S03]  /*0500*/  NOP ;  /* 0x0000000000007918 */ /* 0x000fc60000000000 */
[----:B------:R2:W-:Y:S01]  /*0510*/  @!P3 STS [UR8+0x24], R4 ;  /* 0x00002404ff00b988 */ /* 0x0005e20008000808 */
[----:B---3--:R-:W-:-:S03]  /*0520*/  UIMAD UR4, UR4, UR6, UR19 ;  /* 0x00000006040472a4 */ /* 0x008fc6000f8e0213 */
[----:B------:R2:W-:Y:S01]  /*0530*/  @!P3 STS [UR8+0x20], R11 ;  /* 0x0000200bff00b988 */ /* 0x0005e20008000808 */
[----:B----4-:R-:W-:-:S04]  /*0540*/  UIMAD UR4, UR4, UR5, UR7 ;  /* 0x00000005040472a4 */ /* 0x010fc8000f8e0207 */
[----:B------:R-:W-:-:S04]  /*0550*/  UIMAD UR4, UR4, 0x180, URZ ;  /* 0x00000180040478a4 */ /* 0x000fc8000f8e02ff */
[----:B-----5:R-:W-:-:S04]  /*0560*/  UIADD3 UR20, UP0, UPT, UR4, UR16, URZ ;  /* 0x0000001004147290 */ /* 0x020fc8000ff1e0ff */
[----:B------:R-:W-:Y:S01]  /*0570*/  ULEA.HI.X.SX32 UR21, UR4, UR17, 0x1, UP0 ;  /* 0x0000001104157291 */ /* 0x000fe200080f0eff */
[----:B--2---:R-:W-:Y:S11]  /*0580*/  @P3 BRA `(.L_x_7) ;  /* 0x0000000000183947 */ /* 0x004ff60003800000 */
[----:B------:R-:W2:Y:S01]  /*0590*/  LDS R2, [UR8+0x8] ;  /* 0x00000808ff027984 */ /* 0x000ea20008000800 */
[----:B------:R-:W3:Y:S01]  /*05a0*/  LDC.64 R6, c[0x0][0x380] ;  /* 0x0000e000ff067b82 */ /* 0x000ee20000000a00 */
[----:B------:R-:W-:Y:S02]  /*05b0*/  IMAD.MOV.U32 R3, RZ, RZ, 0x70 ;  /* 0x00000070ff037424 */ /* 0x000fe400078e00ff */
[----:B---3--:R3:W-:Y:S03]  /*05c0*/  STS.64 [UR8], R6 ;  /* 0x00000006ff007988 */ /* 0x0087e60008000a08 */
[----:B--2---:R-:W-:-:S05]  /*05d0*/  LOP3.LUT R2, R2, 0x10, R3, 0xd8, !PT ;  /* 0x0000001002027812 */ /* 0x004fca00078ed803 */
[----:B------:R3:W-:Y:S02]  /*05e0*/  STS [UR8+0x8], R2 ;  /* 0x00000802ff007988 */ /* 0x0007e40008000808 */
.L_x_7:
[----:B------:R-:W-:Y:S05]  /*05f0*/  BSYNC.RECONVERGENT B0 ;  /* 0x0000000000007941 */ /* 0x000fea0003800200 */
.L_x_6:
[----:B------:R-:W-:Y:S04]  /*0600*/  BSSY.RECONVERGENT B0, `(.L_x_8) ;  /* 0x000000a000007945 */ /* 0x000fe80003800200 */
[----:B------:R-:W-:Y:S05]  /*0610*/  @P3 BRA `(.L_x_9) ;  /* 0x0000000000203947 */ /* 0x000fea0003800000 */
[----:B---3--:R-:W2:Y:S01]  /*0620*/  LDS R2, [UR8+0x34] ;  /* 0x00003408ff027984 */ /* 0x008ea20008000800 */
[----:B------:R-:W-:Y:S02]  /*0630*/  IMAD.MOV.U32 R3, RZ, RZ, 0x3f000000 ;  /* 0x3f000000ff037424 */ /* 0x000fe400078e00ff */
[----:B------:R-:W-:Y:S01]  /*0640*/  @!P3 IMAD.MOV.U32 R5, RZ, RZ, 0x7f ;  /* 0x0000007fff05b424 */ /* 0x000fe200078e00ff */
[----:B------:R-:W3:Y:S02]  /*0650*/  @!P3 LDS R6, [UR8+0x38] ;  /* 0x00003808ff06b984 */ /* 0x000ee40008000800 */
[----:B--2---:R-:W-:Y:S02]  /*0660*/  LOP3.LUT R2, R2, 0xff000000, R3, 0xb8, !PT ;  /* 0xff00000002027812 */ /* 0x004fe400078eb803 */
[----:B---3--:R-:W-:-:S03]  /*0670*/  @!P3 LOP3.LUT R3, R6, 0xff, R5, 0xb8, !PT ;  /* 0x000000ff0603b812 */ /* 0x008fc600078eb805 */
[----:B------:R2:W-:Y:S04]  /*0680*/  STS [UR8+0x34], R2 ;  /* 0x00003402ff007988 */ /* 0x0005e80008000808 */
[----:B------:R2:W-:Y:S02]  /*0690*/  @!P3 STS [UR8+0x38], R3 ;  /* 0x00003803ff00b988 */ /* 0x0005e40008000808 */
.L_x_9:
[----:B------:R-:W-:Y:S05]  /*06a0*/  BSYNC.RECONVERGENT B0 ;  /* 0x0000000000007941 */ /* 0x000fea0003800200 */
.L_x_8:
[----:B------:R-:W-:Y:S04]  /*06b0*/  BSSY.RECONVERGENT B0, `(.L_x_10) ;  /* 0x000000e000007945 */ /* 0x000fe80003800200 */
[----:B------:R-:W-:Y:S05]  /*06c0*/  @P3 BRA `(.L_x_11) ;  /* 0x0000000000303947 */ /* 0x000fea0003800000 */
[----:B--2---:R-:W2:Y:S01]  /*06d0*/  LDS R3, [UR8+0x34] ;  /* 0x00003408ff037984 */ /* 0x004ea20008000800 */
[----:B------:R-:W4:Y:S03]  /*06e0*/  LDC.64 R8, c[0x0][0x3a8] ;  /* 0x0000ea00ff087b82 */ /* 0x000f260000000a00 */
[----:B---3--:R-:W3:Y:S01]  /*06f0*/  LDS R2, [UR8+0x1c] ;  /* 0x00001c08ff027984 */ /* 0x008ee20008000800 */
[C---:B----4-:R-:W-:Y:S01]  /*0700*/  SHF.L.U64.HI R6, R8.reuse, 0x1, R9 ;  /* 0x0000000108067819 */ /* 0x050fe20000010209 */
[----:B------:R-:W-:-:S03]  /*0710*/  IMAD.SHL.U32 R5, R8, 0x2, RZ ;  /* 0x0000000208057824 */ /* 0x000fc600078e00ff */
[--C-:B------:R-:W-:Y:S02]  /*0720*/  SHF.R.U32.HI R7, RZ, 0x4, R6.reuse ;  /* 0x00000004ff077819 */ /* 0x100fe40000011606 */
[----:B------:R-:W-:-:S05]  /*0730*/  SHF.R.U64 R5, R5, 0x4, R6 ;  /* 0x0000000405057819 */ /* 0x000fca0000001206 */
[----:B------:R4:W-:Y:S01]  /*0740*/  STS [UR8+0xc], R5 ;  /* 0x00000c05ff007988 */ /* 0x0009e20008000808 */
[----:B--2---:R-:W-:Y:S02]  /*0750*/  LOP3.LUT R3, R3, 0x7, RZ, 0xb8, !PT ;  /* 0x0000000703037812 */ /* 0x004fe400078eb8ff */
[----:B---3--:R-:W-:-:S03]  /*0760*/  LOP3.LUT R2, R2, 0xf, R7, 0xb8, !PT ;  /* 0x0000000f02027812 */ /* 0x008fc600078eb807 */
[----:B------:R4:W-:Y:S04]  /*0770*/  STS [UR8+0x34], R3 ;  /* 0x00003403ff007988 */ /* 0x0009e80008000808 */
[----:B------:R4:W-:Y:S02]  /*0780*/  STS [UR8+0x1c], R2 ;  /* 0x00001c02ff007988 */ /* 0x0009e40008000808 */
.L_x_11:
[----:B------:R-:W-:Y:S05]  /*0790*/  BSYNC.RECONVERGENT B0 ;  /* 0x0000000000007941 */ /* 0x000fea0003800200 */
.L_x_10:
[----:B------:R-:W-:Y:S04]  /*07a0*/  BSSY.RECONVERGENT B1, `(.L_x_12) ;  /* 0x000001a000017945 */ /* 0x000fe80003800200 */
[----:B------:R-:W-:Y:S04]  /*07b0*/  BSSY.RELIABLE B0, `(.L_x_13) ;  /* 0x0000015000007945 */ /* 0x000fe80003800100 */
[----:B------:R-:W-:Y:S05]  /*07c0*/  @P3 BRA `(.L_x_14) ;  /* 0x0000000000203947 */ /* 0x000fea0003800000 */
[----:B--234-:R-:W2:Y:S02]  /*07d0*/  LDS R2, [UR8+0x34] ;  /* 0x00003408ff027984 */ /* 0x01cea40008000800 */
[----:B--2---:R-:W-:-:S05]  /*07e0*/  LOP3.LUT R2, R2, 0x38, RZ, 0xb8, !PT ;  /* 0x0000003802027812 */ /* 0x004fca00078eb8ff */
[----:B------:R2:W-:Y:S01]  /*07f0*/  STS [UR8+0x34], R2 ;  /* 0x00003402ff007988 */ /* 0x0005e20008000808 */
[----:B------:R-:W-:Y:S05]  /*0800*/  @P3 BRA `(.L_x_15) ;  /* 0x0000000000203947 */ /* 0x000fea0003800000 */
[----:B--2---:R-:W2:Y:S01]  /*0810*/  LDS R2, [UR8+0x8] ;  /* 0x00000808ff027984 */ /* 0x004ea20008000800 */
[----:B------:R-:W-:-:S05]  /*0820*/  IMAD.MOV.U32 R3, RZ, RZ, 0x780 ;  /* 0x00000780ff037424 */ /* 0x000fca00078e00ff */
[----:B--2---:R-:W-:-:S05]  /*0830*/  LOP3.LUT R2, R2, 0x500, R3, 0xd8, !PT ;  /* 0x0000050002027812 */ /* 0x004fca00078ed803 */
[----:B------:R5:W-:Y:S02]  /*0840*/  STS [UR8+0x8], R2 ;  /* 0x00000802ff007988 */ /* 0x000be40008000808 */
.L_x_14:
[----:B------:R-:W-:Y:S05]  /*0850*/  @P3 BRA `(.L_x_16) ;  /* 0x0000000000283947 */ /* 0x000fea0003800000 */
[----:B--2345:R-:W2:Y:S02]  /*0860*/  LDS R2, [UR8+0x8] ;  /* 0x00000808ff027984 */ /* 0x03cea40008000800 */
[----:B--2---:R-:W-:-:S05]  /*0870*/  LOP3.LUT R2, R2, 0x1800, RZ, 0xb8, !PT ;  /* 0x0000180002027812 */ /* 0x004fca00078eb8ff */
[----:B------:R3:W-:Y:S02]  /*0880*/  STS [UR8+0x8], R2 ;  /* 0x00000802ff007988 */ /* 0x0007e40008000808 */
.L_x_15:
[----:B------:R-:W-:Y:S05]  /*0890*/  @P3 BREAK.RELIABLE B0 ;  /* 0x0000000000003942 */ /* 0x000fea0003800100 */
[----:B------:R-:W-:Y:S05]  /*08a0*/  @P3 BRA `(.L_x_17) ;  /* 0x0000000000243947 */ /* 0x000fea0003800000 */
[----:B------:R-:W4:Y:S01]  /*08b0*/  LDS R3, [UR8+0x8] ;  /* 0x00000808ff037984 */ /* 0x000f220008000800 */
[----:B--23--:R-:W-:-:S05]  /*08c0*/  IMAD.MOV.U32 R2, RZ, RZ, 0x6000 ;  /* 0x00006000ff027424 */ /* 0x00cfca00078e00ff */
[----:B----4-:R-:W-:-:S04]  /*08d0*/  LOP3.LUT R2, R3, 0x6000, R2, 0xd8, !PT ;  /* 0x0000600003027812 */ /* 0x010fc800078ed802 */
[----:B------:R-:W-:-:S05]  /*08e0*/  LOP3.LUT R2, R2, 0x400000, RZ, 0xb8, !PT ;  /* 0x0040000002027812 */ /* 0x000fca00078eb8ff */
[----:B------:R2:W-:Y:S02]  /*08f0*/  STS [UR8+0x8], R2 ;  /* 0x00000802ff007988 */ /* 0x0005e40008000808 */
.L_x_16:
[----:B------:R-:W-:Y:S05]  /*0900*/  BSYNC.RELIABLE B0 ;  /* 0x0000000000007941 */ /* 0x000fea0003800100 */
.L_x_13:
[----:B--2345:R-:W2:Y:S02]  /*0910*/  @!P3 LDS R2, [UR8+0x8] ;  /* 0x00000808ff02b984 */ /* 0x03cea40008000800 */
[----:B--2---:R-:W-:-:S05]  /*0920*/  @!P3 LOP3.LUT R2, R2, 0x8000, RZ, 0xb8, !PT ;  /* 0x000080000202b812 */ /* 0x004fca00078eb8ff */
[----:B------:R4:W-:Y:S02]  /*0930*/  @!P3 STS [UR8+0x8], R2 ;  /* 0x00000802ff00b988 */ /* 0x0009e40008000808 */
.L_x_17:
[----:B------:R-:W-:Y:S05]  /*0940*/  BSYNC.RECONVERGENT B1 ;  /* 0x0000000000017941 */ /* 0x000fea0003800200 */
.L_x_12:
[----:B------:R-:W-:Y:S05]  /*0950*/  WARPSYNC.ALL ;  /* 0x0000000000007948 */ /* 0x000fea0003800000 */
[----:B------:R-:W-:Y:S01]  /*0960*/  NOP ;  /* 0x0000000000007918 */ /* 0x000fe20000000000 */
[----:B------:R-:W5:Y:S02]  /*0970*/  LDC R5, c[0x0][0x39c] ;  /* 0x0000e700ff057b82 */ /* 0x000f640000000800 */
[----:B-----5:R-:W-:Y:S01]  /*0980*/  VIADD R5, R5, 0xffffffff ;  /* 0xffffffff05057836 */ /* 0x020fe20000000000 */
[----:B------:R-:W-:Y:S06]  /*0990*/  @P0 BRA `(.L_x_18) ;  /* 0x0000000000300947 */ /* 0x000fec0003800000 */
[----:B--234-:R-:W2:Y:S01]  /*09a0*/  S2R R2, SR_LANEID ;  /* 0x0000000000027919 */ /* 0x01cea20000000000 */
[----:B------:R-:W-:Y:S05]  /*09b0*/  WARPSYNC.ALL ;  /* 0x0000000000007948 */ /* 0x000fea0003800000 */
[----:B------:R-:W-:Y:S01]  /*09c0*/  NOP ;  /* 0x0000000000007918 */ /* 0x000fe20000000000 */
[----:B--2---:R-:W-:-:S05]  /*09d0*/  IMAD.SHL.U32 R6, R2, 0x4, RZ ;  /* 0x0000000402067824 */ /* 0x004fca00078e00ff */
[----:B------:R-:W2:Y:S01]  /*09e0*/  LDS R7, [R6+UR8] ;  /* 0x0000000806077984 */ /* 0x000ea20008000800 */
[----:B------:R-:W-:-:S05]  /*09f0*/  IADD3 R2, P1, PT, R6, UR20, RZ ;  /* 0x0000001406027c10 */ /* 0x000fca000ff3e0ff */
[----:B------:R-:W-:-:S05]  /*0a00*/  IMAD.X R3, RZ, RZ, UR21, P1 ;  /* 0x00000015ff037e24 */ /* 0x000fca00088e06ff */
[----:B--2---:R5:W2:Y:S01]  /*0a10*/  ATOMG.E.EXCH.STRONG.GPU PT, RZ, [R2], R7 ;  /* 0x0000000702ff73a8 */ /* 0x004aa200041ee100 */
[----:B------:R-:W-:-:S04]  /*0a20*/  DEPBAR {5,4,3,2,1,0} ;  /* 0x0000003f0000791a */ /* 0x000fc80000000000 */
[----:B------:R-:W3:Y:S02]  /*0a30*/  CCTL.E.C.LDCU.IV.DEEP [UR20] ;  /* 0x0000000014007540 */ /* 0x000ee40009c08000 */
[----:B---3--:R5:W-:Y:S01]  /*0a40*/  UTMACCTL.IV [UR20] ;  /* 0x00000000140079b9 */ /* 0x008be20008000000 */
[----:B------:R-:W-:Y:S01]  /*0a50*/  NOP ;  /* 0x0000000000007918 */ /* 0x000fe20000000000 */
.L_x_18:
[----:B------:R-:W-:Y:S05]  /*0a60*/  @P0 BRA `(.L_x_19) ;  /* 0x00000000000c0947 */ /* 0x000fea0003800000 */
[----:B------:R0:W-:Y:S01]  /*0a70*/  UTMACMDFLUSH ;  /* 0x00000000000079b7 */ /* 0x0001e20000000000 */
[----:B------:R-:W-:Y:S05]  /*0a80*/  @P0 BRA `(.L_x_19) ;  /* 0x0000000000040947 */ /* 0x000fea0003800000 */
[----:B------:R-:W-:-:S04]  /*0a90*/  DEPBAR.LE SB0, 0x0 ;  /* 0x000080000000791a */ /* 0x000fc80000000000 */
.L_x_19:
[----:B------:R-:W-:Y:S05]  /*0aa0*/  WARPSYNC.ALL ;  /* 0x0000000000007948 */ /* 0x000fea0003800000 */
[----:B------:R-:W-:Y:S01]  /*0ab0*/  NOP ;  /* 0x0000000000007918 */ /* 0x000fe20000000000 */
[----:B--2---:R-:W-:Y:S06]  /*0ac0*/  BAR.SYNC.DEFER_BLOCKING 0x0 ;  /* 0x0000000000007b1d */ /* 0x004fec0000010000 */
[----:B------:R-:W-:Y:S02]  /*0ad0*/  BSSY.RECONVERGENT B1, `(.L_x_20) ;  /* 0x000000b000017945 */ /* 0x000fe40003800200 */
[----:B------:R-:W-:Y:S06]  /*0ae0*/  BAR.SYNC.DEFER_BLOCKING 0x0 ;  /* 0x0000000000007b1d */ /* 0x000fec0000010000 */
[----:B------:R2:W-:Y:S01]  /*0af0*/  @!P0 STS [R10], RZ ;  /* 0x000000ff0a008388 */ /* 0x0005e20000000800 */
[----:B------:R-:W-:Y:S01]  /*0b00*/  NOP ;  /* 0x0000000000007918 */ /* 0x000fe20000000000 */
[----:B------:R-:W-:Y:S05]  /*0b10*/  @P3 BRA `(.L_x_21) ;  /* 0x0000000000183947 */ /* 0x000fea0003800000 */
[----:B---345:R-:W3:Y:S01]  /*0b20*/  LDS R2, [UR8+0x8] ;  /* 0x00000808ff027984 */ /* 0x038ee20008000800 */
[----:B------:R-:W4:Y:S01]  /*0b30*/  LDC.64 R6, c[0x0][0x388] ;  /* 0x0000e200ff067b82 */ /* 0x000f220000000a00 */
[----:B------:R-:W-:Y:S02]  /*0b40*/  IMAD.MOV.U32 R3, RZ, RZ, 0x70 ;  /* 0x00000070ff037424 */ /* 0x000fe400078e00ff */
[----:B----4-:R4:W-:Y:S03]  /*0b50*/  STS.64 [UR8], R6 ;  /* 0x00000006ff007988 */ /* 0x0109e60008000a08 */
[----:B---3--:R-:W-:-:S05]  /*0b60*/  LOP3.LUT R2, R2, 0x10, R3, 0xd8, !PT ;  /* 0x0000001002027812 */ /* 0x008fca00078ed803 */
[----:B------:R4:W-:Y:S02]  /*0b70*/  STS [UR8+0x8], R2 ;  /* 0x00000802ff007988 */ /* 0x0009e40008000808 */
.L_x_21:
[----:B-----5:R-:W-:Y:S05]  /*0b80*/  BSYNC.RECONVERGENT B1 ;  /* 0x0000000000017941 */ /* 0x020fea0003800200 */
.L_x_20:
[----:B------:R-:W-:Y:S04]  /*0b90*/  BSSY.RECONVERGENT B1, `(.L_x_22) ;  /* 0x000000a000017945 */ /* 0x000fe80003800200 */
[----:B------:R-:W-:Y:S05]  /*0ba0*/  @P3 BRA `(.L_x_23) ;  /* 0x0000000000203947 */ /* 0x000fea0003800000 */
[----:B---34-:R-:W3:Y:S01]  /*0bb0*/  LDS R2, [UR8+0x34] ;  /* 0x00003408ff027984 */ /* 0x018ee20008000800 */
[----:B------:R-:W-:Y:S02]  /*0bc0*/  IMAD.MOV.U32 R7, RZ, RZ, 0x3f000000 ;  /* 0x3f000000ff077424 */ /* 0x000fe400078e00ff */
[----:B------:R-:W-:Y:S01]  /*0bd0*/  @!P3 IMAD.MOV.U32 R3, RZ, RZ, 0x3f ;  /* 0x0000003fff03b424 */ /* 0x000fe200078e00ff */
[----:B------:R-:W4:Y:S02]  /*0be0*/  @!P3 LDS R6, [UR8+0x38] ;  /* 0x00003808ff06b984 */ /* 0x000f240008000800 */
[----:B---3--:R-:W-:Y:S02]  /*0bf0*/  LOP3.LUT R2, R2, 0xff000000, R7, 0xb8, !PT ;  /* 0xff00000002027812 */ /* 0x008fe400078eb807 */
[----:B----4-:R-:W-:-:S03]  /*0c00*/  @!P3 LOP3.LUT R3, R6, 0xff, R3, 0xb8, !PT ;  /* 0x000000ff0603b812 */ /* 0x010fc600078eb803 */
[----:B------:R5:W-:Y:S04]  /*0c10*/  STS [UR8+0x34], R2 ;  /* 0x00003402ff007988 */ /* 0x000be80008000808 */
[----:B------:R5:W-:Y:S02]  /*0c20*/  @!P3 STS [UR8+0x38], R3 ;  /* 0x00003803ff00b988 */ /* 0x000be40008000808 */
.L_x_23:
[----:B------:R-:W-:Y:S05]  /*0c30*/  BSYNC.RECONVERGENT B1 ;  /* 0x0000000000017941 */ /* 0x000fea0003800200 */
.L_x_22:
[----:B------:R-:W-:Y:S04]  /*0c40*/  BSSY.RECONVERGENT B1, `(.L_x_24) ;  /* 0x0000004000017945 */ /* 0x000fe80003800200 */
[----:B------:R-:W-:Y:S05]  /*0c50*/  @P3 BRA `(.L_x_25) ;  /* 0x0000000000083947 */ /* 0x000fea0003800000 */
[----:B------:R2:W-:Y:S04]  /*0c60*/  STS [UR8+0x24], R11 ;  /* 0x0000240bff007988 */ /* 0x0005e80008000808 */
[----:B------:R2:W-:Y:S02]  /*0c70*/  STS [UR8+0x20], R5 ;  /* 0x00002005ff007988 */ /* 0x0005e40008000808 */
.L_x_25:
[----:B------:R-:W-:Y:S05]  /*0c80*/  BSYNC.RECONVERGENT B1 ;  /* 0x0000000000017941 */ /* 0x000fea0003800200 */
.L_x_24:
[----:B------:R-:W-:Y:S04]  /*0c90*/  BSSY.RECONVERGENT B1, `(.L_x_26) ;  /* 0x000000e000017945 */ /* 0x000fe80003800200 */
[----:B------:R-:W-:Y:S05]  /*0ca0*/  @P3 BRA `(.L_x_27) ;  /* 0x0000000000303947 */ /* 0x000fea0003800000 */
[----:B-----5:R-:W5:Y:S01]  /*0cb0*/  LDS R3, [UR8+0x34] ;  /* 0x00003408ff037984 */ /* 0x020f620008000800 */
[----:B----4-:R-:W4:Y:S03]  /*0cc0*/  LDC.64 R6, c[0x0][0x3b0] ;  /* 0x0000ec00ff067b82 */ /* 0x010f260000000a00 */
[----:B---3--:R-:W3:Y:S01]  /*0cd0*/  LDS R2, [UR8+0x1c] ;  /* 0x00001c08ff027984 */ /* 0x008ee20008000800 */
[C---:B----4-:R-:W-:Y:S01]  /*0ce0*/  SHF.L.U64.HI R7, R6.reuse, 0x1, R7 ;  /* 0x0000000106077819 */ /* 0x050fe20000010207 */
[----:B------:R-:W-:-:S03]  /*0cf0*/  IMAD.SHL.U32 R6, R6, 0x2, RZ ;  /* 0x0000000206067824 */ /* 0x000fc600078e00ff */
[--C-:B------:R-:W-:Y:S02]  /*0d00*/  SHF.R.U32.HI R9, RZ, 0x4, R7.reuse ;  /* 0x00000004ff097819 */ /* 0x100fe40000011607 */
[----:B------:R-:W-:-:S05]  /*0d10*/  SHF.R.U64 R6, R6, 0x4, R7 ;  /* 0x0000000406067819 */ /* 0x000fca0000001207 */
[----:B------:R4:W-:Y:S01]  /*0d20*/  STS [UR8+0xc], R6 ;  /* 0x00000c06ff007988 */ /* 0x0009e20008000808 */
[----:B-----5:R-:W-:Y:S02]  /*0d30*/  LOP3.LUT R3, R3, 0x7, RZ, 0xb8, !PT ;  /* 0x0000000703037812 */ /* 0x020fe400078eb8ff */
[----:B---3--:R-:W-:-:S03]  /*0d40*/  LOP3.LUT R2, R2, 0xf, R9, 0xb8, !PT ;  /* 0x0000000f02027812 */ /* 0x008fc600078eb809 */
[----:B------:R4:W-:Y:S04]  /*0d50*/  STS [UR8+0x34], R3 ;  /* 0x00003403ff007988 */ /* 0x0009e80008000808 */
[----:B------:R4:W-:Y:S02]  /*0d60*/  STS [UR8+0x1c], R2 ;  /* 0x00001c02ff007988 */ /* 0x0009e40008000808 */
.L_x_27:
[----:B------:R-:W-:Y:S05]  /*0d70*/  BSYNC.RECONVERGENT B1 ;  /* 0x0000000000017941 */ /* 0x000fea0003800200 */
.L_x_26:
[----:B------:R-:W-:Y:S04]  /*0d80*/  BSSY.RECONVERGENT B2, `(.L_x_28) ;  /* 0x000001a000027945 */ /* 0x000fe80003800200 */
[----:B------:R-:W-:Y:S04]  /*0d90*/  BSSY.RELIABLE B1, `(.L_x_29) ;  /* 0x0000015000017945 */ /* 0x000fe80003800100 */
[----:B------:R-:W-:Y:S05]  /*0da0*/  @P3 BRA `(.L_x_30) ;  /* 0x0000000000203947 */ /* 0x000fea0003800000 */
[----:B---345:R-:W3:Y:S02]  /*0db0*/  LDS R2, [UR8+0x34] ;  /* 0x00003408ff027984 */ /* 0x038ee40008000800 */
[----:B---3--:R-:W-:-:S05]  /*0dc0*/  LOP3.LUT R2, R2, 0x38, RZ, 0xb8, !PT ;  /* 0x0000003802027812 */ /* 0x008fca00078eb8ff */
[----:B------:R3:W-:Y:S01]  /*0dd0*/  STS [UR8+0x34], R2 ;  /* 0x00003402ff007988 */ /* 0x0007e20008000808 */
[----:B------:R-:W-:Y:S05]  /*0de0*/  @P3 BRA `(.L_x_31) ;  /* 0x0000000000203947 */ /* 0x000fea0003800000 */
[----:B---3--:R-:W3:Y:S01]  /*0df0*/  LDS R2, [UR8+0x8] ;  /* 0x00000808ff027984 */ /* 0x008ee20008000800 */
[----:B------:R-:W-:-:S05]  /*0e00*/  IMAD.MOV.U32 R3, RZ, RZ, 0x780 ;  /* 0x00000780ff037424 */ /* 0x000fca00078e00ff */
[----:B---3--:R-:W-:-:S05]  /*0e10*/  LOP3.LUT R2, R2, 0x500, R3, 0xd8, !PT ;  /* 0x0000050002027812 */ /* 0x008fca00078ed803 */
[----:B------:R3:W-:Y:S02]  /*0e20*/  STS [UR8+0x8], R2 ;  /* 0x00000802ff007988 */ /* 0x0007e40008000808 */
.L_x_30:
[----:B------:R-:W-:Y:S05]  /*0e30*/  @P3 BRA `(.L_x_32) ;  /* 0x0000000000283947 */ /* 0x000fea0003800000 */
[----:B---345:R-:W3:Y:S02]  /*0e40*/  LDS R2, [UR8+0x8] ;  /* 0x00000808ff027984 */ /* 0x038ee40008000800 */
[----:B---3--:R-:W-:-:S05]  /*0e50*/  LOP3.LUT R2, R2, 0x1800, RZ, 0xb8, !PT ;  /* 0x0000180002027812 */ /* 0x008fca00078eb8ff */
[----:B------:R4:W-:Y:S02]  /*0e60*/  STS [UR8+0x8], R2 ;  /* 0x00000802ff007988 */ /* 0x0009e40008000808 */
.L_x_31:
[----:B------:R-:W-:Y:S05]  /*0e70*/  @P3 BREAK.RELIABLE B1 ;  /* 0x0000000000013942 */ /* 0x000fea0003800100 */
[----:B------:R-:W-:Y:S05]  /*0e80*/  @P3 BRA `(.L_x_33) ;  /* 0x0000000000243947 */ /* 0x000fea0003800000 */
[----:B---34-:R-:W3:Y:S01]  /*0e90*/  LDS R2, [UR8+0x8] ;  /* 0x00000808ff027984 */ /* 0x018ee20008000800 */
[----:B------:R-:W-:-:S05]  /*0ea0*/  IMAD.MOV.U32 R3, RZ, RZ, 0x6000 ;  /* 0x00006000ff037424 */ /* 0x000fca00078e00ff */
[----:B---3--:R-:W-:-:S04]  /*0eb0*/  LOP3.LUT R2, R2, 0x6000, R3, 0xd8, !PT ;  /* 0x0000600002027812 */ /* 0x008fc800078ed803 */
[----:B------:R-:W-:-:S05]  /*0ec0*/  LOP3.LUT R2, R2, 0x400000, RZ, 0xb8, !PT ;  /* 0x0040000002027812 */ /* 0x000fca00078eb8ff */
[----:B------:R3:W-:Y:S02]  /*0ed0*/  STS [UR8+0x8], R2 ;  /* 0x00000802ff007988 */ /* 0x0007e40008000808 */
.L_x_32:
[----:B------:R-:W-:Y:S05]  /*0ee0*/  BSYNC.RELIABLE B1 ;  /* 0x0000000000017941 */ /* 0x000fea0003800100 */
.L_x_29:
[----:B---345:R-:W3:Y:S02]  /*0ef0*/  @!P3 LDS R2, [UR8+0x8] ;  /* 0x00000808ff02b984 */ /* 0x038ee40008000800 */
[----:B---3--:R-:W-:-:S05]  /*0f00*/  @!P3 LOP3.LUT R2, R2, 0x8000, RZ, 0xb8, !PT ;  /* 0x000080000202b812 */ /* 0x008fca00078eb8ff */
[----:B------:R5:W-:Y:S02]  /*0f10*/  @!P3 STS [UR8+0x8], R2 ;  /* 0x00000802ff00b988 */ /* 0x000be40008000808 */
.L_x_33:
[----:B------:R-:W-:Y:S05]  /*0f20*/  BSYNC.RECONVERGENT B2 ;  /* 0x0000000000027941 */ /* 0x000fea0003800200 */
.L_x_28:
[----:B------:R-:W-:Y:S05]  /*0f30*/  WARPSYNC.ALL ;  /* 0x0000000000007948 */ /* 0x000fea0003800000 */
[----:B------:R-:W-:Y:S01]  /*0f40*/  NOP ;  /* 0x0000000000007918 */ /* 0x000fe20000000000 */
[----:B------:R-:W-:-:S04]  /*0f50*/  UIADD3 UR5, UPT, UPT, UR4, 0x80, URZ ;  /* 0x0000008004057890 */ /* 0x000fc8000fffe0ff */
[----:B------:R-:W-:-:S04]  /*0f60*/  UIADD3 UR22, UP0, UPT, UR5, UR16, URZ ;  /* 0x0000001005167290 */ /* 0x000fc8000ff1e0ff */
[----:B------:R-:W-:Y:S01]  /*0f70*/  ULEA.HI.X.SX32 UR23, UR5, UR17, 0x1, UP0 ;  /* 0x0000001105177291 */ /* 0x000fe200080f0eff */
[----:B------:R-:W-:Y:S11]  /*0f80*/  @P0 BRA `(.L_x_34) ;  /* 0x0000000000300947 */ /* 0x000ff60003800000 */
[----:B---345:R-:W3:Y:S01]  /*0f90*/  S2R R2, SR_LANEID ;  /* 0x0000000000027919 */ /* 0x038ee20000000000 */
[----:B------:R-:W-:Y:S05]  /*0fa0*/  WARPSYNC.ALL ;  /* 0x0000000000007948 */ /* 0x000fea0003800000 */
[----:B------:R-:W-:Y:S01]  /*0fb0*/  NOP ;  /* 0x0000000000007918 */ /* 0x000fe20000000000 */
[----:B---3--:R-:W-:-:S05]  /*0fc0*/  IMAD.SHL.U32 R6, R2, 0x4, RZ ;  /* 0x0000000402067824 */ /* 0x008fca00078e00ff */
[----:B------:R-:W3:Y:S01]  /*0fd0*/  LDS R7, [R6+UR8] ;  /* 0x0000000806077984 */ /* 0x000ee20008000800 */
[----:B------:R-:W-:-:S05]  /*0fe0*/  IADD3 R2, P1, PT, R6, UR22, RZ ;  /* 0x0000001606027c10 */ /* 0x000fca000ff3e0ff */
[----:B------:R-:W-:-:S05]  /*0ff0*/  IMAD.X R3, RZ, RZ, UR23, P1 ;  /* 0x00000017ff037e24 */ /* 0x000fca00088e06ff */
[----:B---3--:R3:W4:Y:S01]  /*1000*/  ATOMG.E.EXCH.STRONG.GPU PT, RZ, [R2], R7 ;  /* 0x0000000702ff73a8 */ /* 0x00872200041ee100 */
[----:B------:R-:W-:-:S04]  /*1010*/  DEPBAR {5,4,3,2,1,0} ;  /* 0x0000003f0000791a */ /* 0x000fc80000000000 */
[----:B------:R-:W5:Y:S02]  /*1020*/  CCTL.E.C.LDCU.IV.DEEP [UR22] ;  /* 0x0000000016007540 */ /* 0x000f640009c08000 */
[----:B-----5:R3:W-:Y:S01]  /*1030*/  UTMACCTL.IV [UR22] ;  /* 0x00000000160079b9 */ /* 0x0207e20008000000 */
[----:B------:R-:W-:Y:S01]  /*1040*/  NOP ;  /* 0x0000000000007918 */ /* 0x000fe20000000000 */
.L_x_34:
[----:B------:R-:W-:Y:S05]  /*1050*/  @P0 BRA `(.L_x_35) ;  /* 0x00000000000c0947 */ /* 0x000fea0003800000 */
[----:B------:R0:W-:Y:S01]  /*1060*/  UTMACMDFLUSH ;  /* 0x00000000000079b7 */ /* 0x0001e20000000000 */
[----:B------:R-:W-:Y:S05]  /*1070*/  @P0 BRA `(.L_x_35) ;  /* 0x0000000000040947 */ /* 0x000fea0003800000 */
[----:B------:R-:W-:-:S04]  /*1080*/  DEPBAR.LE SB0, 0x0 ;  /* 0x000080000000791a */ /* 0x000fc80000000000 */
.L_x_35:
[----:B------:R-:W-:Y:S05]  /*1090*/  WARPSYNC.ALL ;  /* 0x0000000000007948 */ /* 0x000fea0003800000 */
[----:B------:R-:W-:Y:S01]  /*10a0*/  NOP ;  /* 0x0000000000007918 */ /* 0x000fe20000000000 */
[----:B----4-:R-:W-:Y:S06]  /*10b0*/  BAR.SYNC.DEFER_BLOCKING 0x0 ;  /* 0x0000000000007b1d */ /* 0x010fec0000010000 */
[----:B------:R-:W-:Y:S02]  /*10c0*/  BSSY.RECONVERGENT B2, `(.L_x_36) ;  /* 0x000000b000027945 */ /* 0x000fe40003800200 */
[----:B------:R-:W-:Y:S06]  /*10d0*/  BAR.SYNC.DEFER_BLOCKING 0x0 ;  /* 0x0000000000007b1d */ /* 0x000fec0000010000 */
[----:B------:R4:W-:Y:S01]  /*10e0*/  @!P0 STS [R10], RZ ;  /* 0x000000ff0a008388 */ /* 0x0009e20000000800 */
[----:B------:R-:W-:Y:S01]  /*10f0*/  NOP ;  /* 0x0000000000007918 */ /* 0x000fe20000000000 */
[----:B------:R-:W-:Y:S05]  /*1100*/  @P3 BRA `(.L_x_37) ;  /* 0x0000000000183947 */ /* 0x000fea0003800000 */
[----:B---3-5:R-:W3:Y:S01]  /*1110*/  LDS R2, [UR8+0x8] ;  /* 0x00000808ff027984 */ /* 0x028ee20008000800 */
[----:B------:R-:W5:Y:S01]  /*1120*/  LDC.64 R6, c[0x0][0x390] ;  /* 0x0000e400ff067b82 */ /* 0x000f620000000a00 */
[----:B------:R-:W-:Y:S02]  /*1130*/  IMAD.MOV.U32 R3, RZ, RZ, 0x70 ;  /* 0x00000070ff037424 */ /* 0x000fe400078e00ff */
[----:B-----5:R5:W-:Y:S03]  /*1140*/  STS.64 [UR8], R6 ;  /* 0x00000006ff007988 */ /* 0x020be60008000a08 */
[----:B---3--:R-:W-:-:S05]  /*1150*/  LOP3.LUT R2, R2, 0x10, R3, 0xd8, !PT ;  /* 0x0000001002027812 */ /* 0x008fca00078ed803 */
[----:B------:R5:W-:Y:S02]  /*1160*/  STS [UR8+0x8], R2 ;  /* 0x00000802ff007988 */ /* 0x000be40008000808 */
.L_x_37:
[----:B---3--:R-:W-:Y:S05]  /*1170*/  BSYNC.RECONVERGENT B2 ;  /* 0x0000000000027941 */ /* 0x008fea0003800200 */
.L_x_36:
[----:B------:R-:W-:Y:S04]  /*1180*/  BSSY.RECONVERGENT B3, `(.L_x_38) ;  /* 0x0000011000037945 */ /* 0x000fe80003800200 */
[----:B------:R-:W-:Y:S04]  /*1190*/  BSSY.RELIABLE B2, `(.L_x_39) ;  /* 0x000000e000027945 */ /* 0x000fe80003800100 */
[----:B------:R-:W-:Y:S05]  /*11a0*/  @P3 BRA `(.L_x_40) ;  /* 0x0000000000243947 */ /* 0x000fea0003800000 */
[----:B-----5:R-:W3:Y:S01]  /*11b0*/  LDS R2, [UR8+0x34] ;  /* 0x00003408ff027984 */ /* 0x020ee20008000800 */
[----:B------:R-:W-:-:S05]  /*11c0*/  IMAD.MOV.U32 R3, RZ, RZ, 0x3f000000 ;  /* 0x3f000000ff037424 */ /* 0x000fca00078e00ff */
[----:B---3--:R-:W-:-:S05]  /*11d0*/  LOP3.LUT R2, R2, 0xff000000, R3, 0xb8, !PT ;  /* 0xff00000002027812 */ /* 0x008fca00078eb803 */
[----:B------:R3:W-:Y:S01]  /*11e0*/  STS [UR8+0x34], R2 ;  /* 0x00003402ff007988 */ /* 0x0007e20008000808 */
[----:B------:R-:W-:Y:S05]  /*11f0*/  @P3 BRA `(.L_x_41) ;  /* 0x00000000001c3947 */ /* 0x000fea0003800000 */
[----:B---3--:R-:W3:Y:S01]  /*1200*/  LDS R2, [UR8+0x38] ;  /* 0x00003808ff027984 */ /* 0x008ee20008000800 */
[----:B------:R-:W-:-:S05]  /*1210*/  IMAD.MOV.U32 R3, RZ, RZ, 0x7f ;  /* 0x0000007fff037424 */ /* 0x000fca00078e00ff */
[----:B---3--:R-:W-:-:S05]  /*1220*/  LOP3.LUT R2, R2, 0xff, R3, 0xb8, !PT ;  /* 0x000000ff02027812 */ /* 0x008fca00078eb803 */
[----:B------:R3:W-:Y:S02]  /*1230*/  STS [UR8+0x38], R2 ;  /* 0x00003802ff007988 */ /* 0x0007e40008000808 */
.L_x_40:
[----:B------:R-:W-:Y:S05]  /*1240*/  @P3 BREAK.RELIABLE B2 ;  /* 0x0000000000023942 */ /* 0x000fea0003800100 */
[----:B------:R-:W-:Y:S05]  /*1250*/  @P3 BRA `(.L_x_42) ;  /* 0x00000000000c3947 */ /* 0x000fea0003800000 */
[----:B------:R2:W-:Y:S02]  /*1260*/  STS [UR8+0x20], R5 ;  /* 0x00002005ff007988 */ /* 0x0005e40008000808 */
.L_x_41:
[----:B------:R-:W-:Y:S05]  /*1270*/  BSYNC.RELIABLE B2 ;  /* 0x0000000000027941 */ /* 0x000fea0003800100 */
.L_x_39:
[----:B------:R2:W-:Y:S02]  /*1280*/  @!P3 STS [UR8+0x24], R4 ;  /* 0x00002404ff00b988 */ /* 0x0005e40008000808 */
.L_x_42:
[----:B------:R-:W-:Y:S05]  /*1290*/  BSYNC.RECONVERGENT B3 ;  /* 0x0000000000037941 */ /* 0x000fea0003800200 */
.L_x_38:
[----:B------:R-:W-:Y:S05]  /*12a0*/  WARPSYNC.ALL ;  /* 0x0000000000007948 */ /* 0x000fea0003800000 */
[----:B------:R-:W-:Y:S01]  /*12b0*/  NOP ;  /* 0x0000000000007918 */ /* 0x000fe20000000000 */
[----:B------:R-:W-:Y:S04]  /*12c0*/  BSSY.RECONVERGENT B3, `(.L_x_43) ;  /* 0x000000e000037945 */ /* 0x000fe80003800200 */
[----:B------:R-:W-:Y:S05]  /*12d0*/  @P3 BRA `(.L_x_44) ;  /* 0x0000000000303947 */ /* 0x000fea0003800000 */
[----:B------:R-:W2:Y:S02]  /*12e0*/  LDS R3, [UR8+0x34] ;  /* 0x00003408ff037984 */ /* 0x000ea40008000800 */
[----:B--2---:R-:W2:Y:S02]  /*12f0*/  LDC.64 R4, c[0x0][0x3b8] ;  /* 0x0000ee00ff047b82 */ /* 0x004ea40000000a00 */
[----:B---3-5:R-:W3:Y:S01]  /*1300*/  LDS R2, [UR8+0x1c] ;  /* 0x00001c08ff027984 */ /* 0x028ee20008000800 */
[C---:B--2---:R-:W-:Y:S01]  /*1310*/  SHF.L.U64.HI R5, R4.reuse, 0x1, R5 ;  /* 0x0000000104057819 */ /* 0x044fe20000010205 */
[----:B------:R-:W-:-:S03]  /*1320*/  IMAD.SHL.U32 R4, R4, 0x2, RZ ;  /* 0x0000000204047824 */ /* 0x000fc600078e00ff */
[--C-:B------:R-:W-:Y:S02]  /*1330*/  SHF.R.U32.HI R7, RZ, 0x4, R5.reuse ;  /* 0x00000004ff077819 */ /* 0x100fe40000011605 */
[----:B------:R-:W-:-:S05]  /*1340*/  SHF.R.U64 R4, R4, 0x4, R5 ;  /* 0x0000000404047819 */ /* 0x000fca0000001205 */
[----:B------:R2:W-:Y:S01]  /*1350*/  STS [UR8+0xc], R4 ;  /* 0x00000c04ff007988 */ /* 0x0005e20008000808 */
[----:B------:R-:W-:Y:S02]  /*1360*/  LOP3.LUT R3, R3, 0x7, RZ, 0xb8, !PT ;  /* 0x0000000703037812 */ /* 0x000fe400078eb8ff */
[----:B---3--:R-:W-:-:S03]  /*1370*/  LOP3.LUT R2, R2, 0xf, R7, 0xb8, !PT ;  /* 0x0000000f02027812 */ /* 0x008fc600078eb807 */
[----:B------:R2:W-:Y:S04]  /*1380*/  STS [UR8+0x34], R3 ;  /* 0x00003403ff007988 */ /* 0x0005e80008000808 */
[----:B------:R2:W-:Y:S02]  /*1390*/  STS [UR8+0x1c], R2 ;  /* 0x00001c02ff007988 */ /* 0x0005e40008000808 */
.L_x_44:
[----:B------:R-:W-:Y:S05]  /*13a0*/  BSYNC.RECONVERGENT B3 ;  /* 0x0000000000037941 */ /* 0x000fea0003800200 */
.L_x_43:
[----:B------:R-:W-:Y:S04]  /*13b0*/  BSSY.RECONVERGENT B4, `(.L_x_45) ;  /* 0x000001a000047945 */ /* 0x000fe80003800200 */
[----:B------:R-:W-:Y:S04]  /*13c0*/  BSSY.RELIABLE B3, `(.L_x_46) ;  /* 0x0000015000037945 */ /* 0x000fe80003800100 */
[----:B------:R-:W-:Y:S05]  /*13d0*/  @P3 BRA `(.L_x_47) ;  /* 0x0000000000203947 */ /* 0x000fea0003800000 */
[----:B--23-5:R-:W2:Y:S02]  /*13e0*/  LDS R2, [UR8+0x34] ;  /* 0x00003408ff027984 */ /* 0x02cea40008000800 */
[----:B--2---:R-:W-:-:S05]  /*13f0*/  LOP3.LUT R2, R2, 0x38, RZ, 0xb8, !PT ;  /* 0x0000003802027812 */ /* 0x004fca00078eb8ff */
[----:B------:R2:W-:Y:S01]  /*1400*/  STS [UR8+0x34], R2 ;  /* 0x00003402ff007988 */ /* 0x0005e20008000808 */
[----:B------:R-:W-:Y:S05]  /*1410*/  @P3 BRA `(.L_x_48) ;  /* 0x0000000000203947 */ /* 0x000fea0003800000 */
[----:B--2---:R-:W2:Y:S01]  /*1420*/  LDS R2, [UR8+0x8] ;  /* 0x00000808ff027984 */ /* 0x004ea20008000800 */
[----:B------:R-:W-:-:S05]  /*1430*/  IMAD.MOV.U32 R3, RZ, RZ, 0x780 ;  /* 0x00000780ff037424 */ /* 0x000fca00078e00ff */
[----:B--2---:R-:W-:-:S05]  /*1440*/  LOP3.LUT R2, R2, 0x500, R3, 0xd8, !PT ;  /* 0x0000050002027812 */ /* 0x004fca00078ed803 */
[----:B------:R2:W-:Y:S02]  /*1450*/  STS [UR8+0x8], R2 ;  /* 0x00000802ff007988 */ /* 0x0005e40008000808 */
.L_x_47:
[----:B------:R-:W-:Y:S05]  /*1460*/  @P3 BRA `(.L_x_49) ;  /* 0x0000000000283947 */ /* 0x000fea0003800000 */
[----:B--23-5:R-:W2:Y:S02]  /*1470*/  LDS R2, [UR8+0x8] ;  /* 0x00000808ff027984 */ /* 0x02cea40008000800 */
[----:B--2---:R-:W-:-:S05]  /*1480*/  LOP3.LUT R2, R2, 0x1800, RZ, 0xb8, !PT ;  /* 0x0000180002027812 */ /* 0x004fca00078eb8ff */
[----:B------:R3:W-:Y:S02]  /*1490*/  STS [UR8+0x8], R2 ;  /* 0x00000802ff007988 */ /* 0x0007e40008000808 */
.L_x_48:
[----:B------:R-:W-:Y:S05]  /*14a0*/  @P3 BREAK.RELIABLE B3 ;  /* 0x0000000000033942 */ /* 0x000fea0003800100 */
[----:B------:R-:W-:Y:S05]  /*14b0*/  @P3 BRA `(.L_x_50) ;  /* 0x0000000000243947 */ /* 0x000fea0003800000 */
[----:B--23--:R-:W2:Y:S01]  /*14c0*/  LDS R2, [UR8+0x8] ;  /* 0x00000808ff027984 */ /* 0x00cea20008000800 */
[----:B------:R-:W-:-:S05]  /*14d0*/  IMAD.MOV.U32 R3, RZ, RZ, 0x6000 ;  /* 0x00006000ff037424 */ /* 0x000fca00078e00ff */
[----:B--2---:R-:W-:-:S04]  /*14e0*/  LOP3.LUT R2, R2, 0x6000, R3, 0xd8, !PT ;  /* 0x0000600002027812 */ /* 0x004fc800078ed803 */
[----:B------:R-:W-:-:S05]  /*14f0*/  LOP3.LUT R2, R2, 0x400000, RZ, 0xb8, !PT ;  /* 0x0040000002027812 */ /* 0x000fca00078eb8ff */
[----:B------:R2:W-:Y:S02]  /*1500*/  STS [UR8+0x8], R2 ;  /* 0x00000802ff007988 */ /* 0x0005e40008000808 */
.L_x_49:
[----:B------:R-:W-:Y:S05]  /*1510*/  BSYNC.RELIABLE B3 ;  /* 0x0000000000037941 */ /* 0x000fea0003800100 */
.L_x_46:
[----:B--23-5:R-:W2:Y:S02]  /*1520*/  @!P3 LDS R2, [UR8+0x8] ;  /* 0x00000808ff02b984 */ /* 0x02cea40008000800 */
[----:B--2---:R-:W-:-:S05]  /*1530*/  @!P3 LOP3.LUT R2, R2, 0x8000, RZ, 0xb8, !PT ;  /* 0x000080000202b812 */ /* 0x004fca00078eb8ff */
[----:B------:R5:W-:Y:S02]  /*1540*/  @!P3 STS [UR8+0x8], R2 ;  /* 0x00000802ff00b988 */ /* 0x000be40008000808 */
.L_x_50:
[----:B------:R-:W-:Y:S05]  /*1550*/  BSYNC.RECONVERGENT B4 ;  /* 0x0000000000047941 */ /* 0x000fea0003800200 */
.L_x_45:
[----:B------:R-:W-:Y:S05]  /*1560*/  WARPSYNC.ALL ;  /* 0x0000000000007948 */ /* 0x000fea0003800000 */
[----:B------:R-:W-:Y:S01]  /*1570*/  NOP ;  /* 0x0000000000007918 */ /* 0x000fe20000000000 */
[----:B------:R-:W-:-:S04]  /*1580*/  UIADD3 UR4, UPT, UPT, UR4, 0x100, URZ ;  /* 0x0000010004047890 */ /* 0x000fc8000fffe0ff */
[----:B------:R-:W-:-:S04]  /*1590*/  UIADD3 UR16, UP0, UPT, UR4, UR16, URZ ;  /* 0x0000001004107290 */ /* 0x000fc8000ff1e0ff */
[----:B------:R-:W-:Y:S01]  /*15a0*/  ULEA.HI.X.SX32 UR17, UR4, UR17, 0x1, UP0 ;  /* 0x0000001104117291 */ /* 0x000fe200080f0eff */
[----:B------:R-:W-:Y:S11]  /*15b0*/  @P0 BRA `(.L_x_51) ;  /* 0x0000000000300947 */ /* 0x000ff60003800000 */
[----:B--23-5:R-:W2:Y:S01]  /*15c0*/  S2R R2, SR_LANEID ;  /* 0x0000000000027919 */ /* 0x02cea20000000000 */
[----:B------:R-:W-:Y:S05]  /*15d0*/  WARPSYNC.ALL ;  /* 0x0000000000007948 */ /* 0x000fea0003800000 */
[----:B------:R-:W-:Y:S01]  /*15e0*/  NOP ;  /* 0x0000000000007918 */ /* 0x000fe20000000000 */
[----:B--2---:R-:W-:-:S05]  /*15f0*/  IMAD.SHL.U32 R4, R2, 0x4, RZ ;  /* 0x0000000402047824 */ /* 0x004fca00078e00ff */
[----:B------:R-:W2:Y:S01]  /*1600*/  LDS R5, [R4+UR8] ;  /* 0x0000000804057984 */ /* 0x000ea20008000800 */
[----:B------:R-:W-:-:S05]  /*1610*/  IADD3 R2, P1, PT, R4, UR16, RZ ;  /* 0x0000001004027c10 */ /* 0x000fca000ff3e0ff */
[----:B------:R-:W-:-:S05]  /*1620*/  IMAD.X R3, RZ, RZ, UR17, P1 ;  /* 0x00000011ff037e24 */ /* 0x000fca00088e06ff */
[----:B--2---:R2:W3:Y:S01]  /*1630*/  ATOMG.E.EXCH.STRONG.GPU PT, RZ, [R2], R5 ;  /* 0x0000000502ff73a8 */ /* 0x0044e200041ee100 */
[----:B------:R-:W-:-:S04]  /*1640*/  DEPBAR {5,4,3,2,1,0} ;  /* 0x0000003f0000791a */ /* 0x000fc80000000000 */
[----:B------:R-:W5:Y:S02]  /*1650*/  CCTL.E.C.LDCU.IV.DEEP [UR16] ;  /* 0x0000000010007540 */ /* 0x000f640009c08000 */
[----:B-----5:R2:W-:Y:S01]  /*1660*/  UTMACCTL.IV [UR16] ;  /* 0x00000000100079b9 */ /* 0x0205e20008000000 */
[----:B------:R-:W-:Y:S01]  /*1670*/  NOP ;  /* 0x0000000000007918 */ /* 0x000fe20000000000 */
.L_x_51:
[----:B------:R-:W-:Y:S05]  /*1680*/  @P0 BRA `(.L_x_52) ;  /* 0x00000000000c0947 */ /* 0x000fea0003800000 */
[----:B------:R0:W-:Y:S01]  /*1690*/  UTMACMDFLUSH ;  /* 0x00000000000079b7 */ /* 0x0001e20000000000 */
[----:B------:R-:W-:Y:S05]  /*16a0*/  @P0 BRA `(.L_x_52) ;  /* 0x0000000000040947 */ /* 0x000fea0003800000 */
[----:B------:R-:W-:-:S04]  /*16b0*/  DEPBAR.LE SB0, 0x0 ;  /* 0x000080000000791a */ /* 0x000fc80000000000 */
.L_x_52:
[----:B------:R-:W-:Y:S05]  /*16c0*/  WARPSYNC.ALL ;  /* 0x0000000000007948 */ /* 0x000fea0003800000 */
[----:B------:R-:W-:Y:S01]  /*16d0*/  NOP ;  /* 0x0000000000007918 */ /* 0x000fe20000000000 */
[----:B---3--:R-:W-:Y:S01]  /*16e0*/  BAR.SYNC.DEFER_BLOCKING 0x0 ;  /* 0x0000000000007b1d */ /* 0x008fe20000010000 */
[----:B--2--5:R-:W-:Y:S01]  /*16f0*/  SHF.R.U32.HI R2, RZ, 0x5, R0 ;  /* 0x00000005ff027819 */ /* 0x024fe20000011600 */
[----:B------:R-:W-:-:S03]  /*1700*/  USHF.L.U32 UR19, UR19, 0x7, URZ ;  /* 0x0000000713137899 */ /* 0x000fc600080006ff */
[----:B------:R-:W-:Y:S01]  /*1710*/  R2UR UR18, R2 ;  /* 0x00000000021272ca */ /* 0x000fe200000e0000 */
[----:B------:R-:W-:Y:S01]  /*1720*/  VOTEU.ALL UP0, P3 ;  /* 0x0000000000ff7886 */ /* 0x000fe20001800000 */
[----:B------:R-:W-:Y:S01]  /*1730*/  UMOV UR4, 0x1 ;  /* 0x0000000100047882 */ /* 0x000fe20000000000 */
[----:B------:R-:W-:Y:S01]  /*1740*/  VOTEU.ALL UP1, P3 ;  /* 0x0000000000ff7886 */ /* 0x000fe20001820000 */
[----:B------:R-:W-:Y:S02]  /*1750*/  BSSY.RECONVERGENT B4, `(.L_x_53) ;  /* 0x0000018000047945 */ /* 0x000fe40003800200 */
[----:B------:R-:W-:-:S04]  /*1760*/  @!UP0 UIADD3 UR10, UPT, UPT, -UR4, 0x100000, URZ ;  /* 0x00100000040a8890 */ /* 0x000fc8000fffe1ff */
[----:B------:R-:W-:Y:S02]  /*1770*/  @!UP0 USHF.L.U32 UR11, UR10, 0xb, URZ ;  /* 0x0000000b0a0b8899 */ /* 0x000fe400080006ff */
[----:B------:R-:W-:Y:S02]  /*1780*/  @!UP0 USHF.L.U32 UR10, UR10, 0x1, URZ ;  /* 0x000000010a0a8899 */ /* 0x000fe400080006ff */
[----:B------:R-:W-:-:S04]  /*1790*/  @!UP0 UIADD3 UR4, UPT, UPT, -UR4, 0x100000, URZ ;  /* 0x0010000004048890 */ /* 0x000fc8000fffe1ff */
[----:B------:R-:W-:Y:S02]  /*17a0*/  @!UP0 USHF.L.U32 UR5, UR4, 0xb, URZ ;  /* 0x0000000b04058899 */ /* 0x000fe400080006ff */
[----:B------:R-:W-:Y:S01]  /*17b0*/  @!UP0 USHF.L.U32 UR4, UR4, 0x1, URZ ;  /* 0x0000000104048899 */ /* 0x000fe200080006ff */
[----:B------:R-:W-:Y:S01]  /*17c0*/  VOTEU.ALL UP0, P3 ;  /* 0x0000000000ff7886 */ /* 0x000fe20001800000 */
[----:B------:R-:W2:Y:S04]  /*17d0*/  FENCE.VIEW.ASYNC.S ;  /* 0x00000000000073c6 */ /* 0x000ea80000000000 */
[----:B--2---:R2:W3:Y:S06]  /*17e0*/  @!UP0 SYNCS.EXCH.64 URZ, [UR8+0x18000], UR10 ;  /* 0x0180000a08ff85b2 */ /* 0x0044ec0008000100 */
[----:B------:R2:W3:Y:S02]  /*17f0*/  @!UP1 SYNCS.EXCH.64 URZ, [UR8+0x18020], UR4 ;  /* 0x0180200408ff95b2 */ /* 0x0004e40008000100 */
[----:B---3--:R-:W-:Y:S06]  /*1800*/  BAR.SYNC.DEFER_BLOCKING 0x0 ;  /* 0x0000000000007b1d */ /* 0x008fec0000010000 */
[----:B------:R-:W-:Y:S05]  /*1810*/  @P3 BRA `(.L_x_54) ;  /* 0x00000000002c3947 */ /* 0x000fea0003800000 */
[----:B--2---:R-:W-:Y:S02]  /*1820*/  UMOV UR4, 0x1 ;  /* 0x0000000100047882 */ /* 0x004fe40000000000 */
[----:B------:R-:W-:-:S04]  /*1830*/  UIADD3 UR10, UPT, UPT, -UR4, 0x100000, URZ ;  /* 0x00100000040a7890 */ /* 0x000fc8000fffe1ff */
[----:B------:R-:W-:Y:S02]  /*1840*/  USHF.L.U32 UR11, UR10, 0xb, URZ ;  /* 0x0000000b0a0b7899 */ /* 0x000fe400080006ff */
[----:B------:R-:W-:Y:S02]  /*1850*/  USHF.L.U32 UR10, UR10, 0x1, URZ ;  /* 0x000000010a0a7899 */ /* 0x000fe400080006ff */
[----:B------:R-:W-:-:S04]  /*1860*/  UIADD3 UR4, UPT, UPT, -UR4, 0x100000, URZ ;  /* 0x0010000004047890 */ /* 0x000fc8000fffe1ff */
[----:B------:R-:W-:Y:S02]  /*1870*/  USHF.L.U32 UR5, UR4, 0xb, URZ ;  /* 0x0000000b04057899 */ /* 0x000fe400080006ff */
[----:B------:R-:W-:Y:S01]  /*1880*/  USHF.L.U32 UR4, UR4, 0x1, URZ ;  /* 0x0000000104047899 */ /* 0x000fe200080006ff */
[----:B------:R-:W2:Y:S03]  /*1890*/  FENCE.VIEW.ASYNC.S ;  /* 0x00000000000073c6 */ /* 0x000ea60000000000 */
[----:B--2---:R3:W5:Y:S08]  /*18a0*/  SYNCS.EXCH.64 URZ, [UR8+0x18008], UR10 ;  /* 0x0180080a08ff75b2 */ /* 0x0047700008000100 */
[----:B------:R3:W2:Y:S02]  /*18b0*/  SYNCS.EXCH.64 URZ, [UR8+0x18028], UR4 ;  /* 0x0180280408ff75b2 */ /* 0x0006a40008000100 */
[----:B---3--:R-:W-:Y:S01]  /*18c0*/  NOP ;  /* 0x0000000000007918 */ /* 0x008fe20000000000 */
.L_x_54:
[----:B--2---:R-:W-:Y:S05]  /*18d0*/  BSYNC.RECONVERGENT B4 ;  /* 0x0000000000047941 */ /* 0x004fea0003800200 */
.L_x_53:
[----:B-----5:R-:W-:Y:S01]  /*18e0*/  BAR.SYNC.DEFER_BLOCKING 0x0 ;  /* 0x0000000000007b1d */ /* 0x020fe20000010000 */
[----:B------:R-:W-:Y:S01]  /*18f0*/  UIADD3 UR12, UPT, UPT, UR8, 0x18020, URZ ;  /* 0x00018020080c7890 */ /* 0x000fe2000fffe0ff */
[----:B------:R-:W-:Y:S01]  /*1900*/  ISETP.GE.AND P0, PT, R12, 0x1, PT ;  /* 0x000000010c00780c */ /* 0x000fe20003f06270 */
[----:B------:R-:W-:-:S03]  /*1910*/  USHF.L.U32 UR15, UR7, 0x7, URZ ;  /* 0x00000007070f7899 */ /* 0x000fc600080006ff */
[----:B------:R-:W-:Y:S04]  /*1920*/  BSSY.RECONVERGENT B4, `(.L_x_55) ;  /* 0x000000d000047945 */ /* 0x000fe80003800200 */
[----:B------:R-:W-:Y:S05]  /*1930*/  @P3 BRA `(.L_x_56) ;  /* 0x00000000002c3947 */ /* 0x000fea0003800000 */
[----:B------:R-:W-:Y:S02]  /*1940*/  UMOV UR4, 0x1 ;  /* 0x0000000100047882 */ /* 0x000fe40000000000 */
[----:B------:R-:W-:-:S04]  /*1950*/  UIADD3 UR10, UPT, UPT, -UR4, 0x100000, URZ ;  /* 0x00100000040a7890 */ /* 0x000fc8000fffe1ff */
[----:B------:R-:W-:Y:S02]  /*1960*/  USHF.L.U32 UR11, UR10, 0xb, URZ ;  /* 0x0000000b0a0b7899 */ /* 0x000fe400080006ff */
[----:B------:R-:W-:Y:S02]  /*1970*/  USHF.L.U32 UR10, UR10, 0x1, URZ ;  /* 0x000000010a0a7899 */ /* 0x000fe400080006ff */
[----:B------:R-:W-:-:S04]  /*1980*/  UIADD3 UR4, UPT, UPT, -UR4, 0x100000, URZ ;  /* 0x0010000004047890 */ /* 0x000fc8000fffe1ff */
[----:B------:R-:W-:Y:S02]  /*1990*/  USHF.L.U32 UR5, UR4, 0xb, URZ ;  /* 0x0000000b04057899 */ /* 0x000fe400080006ff */
[----:B------:R-:W-:Y:S01]  /*19a0*/  USHF.L.U32 UR4, UR4, 0x1, URZ ;  /* 0x0000000104047899 */ /* 0x000fe200080006ff */
[----:B------:R-:W2:Y:S03]  /*19b0*/  FENCE.VIEW.ASYNC.S ;  /* 0x00000000000073c6 */ /* 0x000ea60000000000 */
[----:B--2---:R2:W3:Y:S08]  /*19c0*/  SYNCS.EXCH.64 URZ, [UR8+0x18010], UR10 ;  /* 0x0180100a08ff75b2 */ /* 0x0044f00008000100 */
[----:B------:R2:W5:Y:S01]  /*19d0*/  SYNCS.EXCH.64 URZ, [UR8+0x18030], UR4 ;  /* 0x0180300408ff75b2 */ /* 0x0005620008000100 */
[----:B------:R-:W-:Y:S01]  /*19e0*/  NOP ;  /* 0x0000000000007918 */ /* 0x000fe20000000000 */
.L_x_56:
[----:B--2---:R-:W-:Y:S05]  /*19f0*/  BSYNC.RECONVERGENT B4 ;  /* 0x0000000000047941 */ /* 0x004fea0003800200 */
.L_x_55:
[----:B------:R-:W-:Y:S05]  /*1a00*/  @!P0 BRA `(.L_x_57) ;  /* 0x0000000800908947 */ /* 0x000fea0003800000 */
[----:B---3-5:R-:W-:Y:S01]  /*1a10*/  BAR.SYNC.DEFER_BLOCKING 0x0 ;  /* 0x0000000000007b1d */ /* 0x028fe20000010000 */
[----:B------:R-:W-:Y:S01]  /*1a20*/  @!P3 IMAD.MOV.U32 R2, RZ, RZ, 0x8000 ;  /* 0x00008000ff02b424 */ /* 0x000fe200078e00ff */
[----:B------:R-:W-:Y:S02]  /*1a30*/  ELECT P1, URZ, PT ;  /* 0x0000000000ff782f */ /* 0x000fe40003820000 */
[----:B------:R-:W-:Y:S02]  /*1a40*/  ELECT P0, URZ, PT ;  /* 0x0000000000ff782f */ /* 0x000fe40003800000 */
[C---:B------:R-:W-:Y:S01]  /*1a50*/  ISETP.LT.U32.AND P1, PT, R132.reuse, 0x20, P1 ;  /* 0x000000208400780c */ /* 0x040fe20000f21070 */
[----:B------:R-:W-:Y:S01]  /*1a60*/  UMOV UR11, UR15 ;  /* 0x0000000f000b7c82 */ /* 0x000fe20008000000 */
[----:B------:R-:W-:Y:S01]  /*1a70*/  ISETP.LT.U32.AND P0, PT, R132, 0x40, P0 ;  /* 0x000000408400780c */ /* 0x000fe20000701070 */
[----:B------:R-:W-:-:S04]  /*1a80*/  ULOP3.LUT UR4, UR18, 0x1, URZ, 0xc0, !UPT ;  /* 0x0000000112047892 */ /* 0x000fc8000f8ec0ff */
[----:B------:R-:W-:Y:S02]  /*1a90*/  ULEA UR5, UR4, UR8, 0xd ;  /* 0x0000000804057291 */ /* 0x000fe4000f8e68ff */
[----:B------:R-:W-:-:S04]  /*1aa0*/  ULEA UR6, UR4, UR19, 0x6 ;  /* 0x0000001304067291 */ /* 0x000fc8000f8e30ff */
[----:B------:R-:W-:Y:S01]  /*1ab0*/  VOTEU.ANY UP0, P1 ;  /* 0x0000000000ff7886 */ /* 0x000fe20000800100 */
[----:B------:R-:W-:Y:S01]  /*1ac0*/  VOTEU.ANY UP2, P1 ;  /* 0x0000000000ff7886 */ /* 0x000fe20000840100 */
[----:B------:R-:W-:Y:S01]  /*1ad0*/  VOTEU.ANY UP1, P0 ;  /* 0x0000000000ff7886 */ /* 0x000fe20000020100 */
[----:B------:R-:W-:Y:S01]  /*1ae0*/  VOTEU.ANY UP3, P0 ;  /* 0x0000000000ff7886 */ /* 0x000fe20000060100 */
[----:B------:R2:W-:Y:S01]  /*1af0*/  @!P3 SYNCS.ARRIVE.TRANS64 RZ, [UR8+0x18000], R2 ;  /* 0x01800002ffffb9a7 */ /* 0x0005e20008000008 */
[----:B------:R3:W-:Y:S06]  /*1b00*/  MEMBAR.ALL.CTA ;  /* 0x0000000000007992 */ /* 0x0007ec0000008000 */
[----:B---3--:R-:W3:Y:S01]  /*1b10*/  FENCE.VIEW.ASYNC.S ;  /* 0x00000000000073c6 */ /* 0x008ee20000000000 */
[----:B------:R-:W-:Y:S01]  /*1b20*/  @UP0 UIADD3 UR9, UPT, UPT, UR8, 0x18000, URZ ;  /* 0x0001800008090890 */ /* 0x000fe2000fffe0ff */
[----:B------:R-:W-:Y:S01]  /*1b30*/  @UP0 UMOV UR10, URZ ;  /* 0x000000ff000a0c82 */ /* 0x000fe20008000000 */
[----:B------:R-:W-:-:S02]  /*1b40*/  @UP1 UIADD3 UR4, UPT, UPT, UR5, 0xc000, URZ ;  /* 0x0000c00005041890 */ /* 0x000fc4000fffe0ff */
[----:B------:R-:W-:Y:S01]  /*1b50*/  @UP1 UIADD3 UR5, UPT, UPT, UR8, 0x18000, URZ ;  /* 0x0001800008051890 */ /* 0x000fe2000fffe0ff */
[----:B------:R-:W-:Y:S01]  /*1b60*/  @UP1 UMOV UR7, URZ ;  /* 0x000000ff00071c82 */ /* 0x000fe20008000000 */
[----:B------:R-:W-:Y:S01]  /*1b70*/  UISETP.NE.U32.AND UP0, UPT, UR18, URZ, UPT ;  /* 0x000000ff1200728c */ /* 0x000fe2000bf05070 */
[----:B---3--:R-:W-:Y:S06]  /*1b80*/  BAR.SYNC.DEFER_BLOCKING 0x0 ;  /* 0x0000000000007b1d */ /* 0x008fec0000010000 */
[----:B------:R2:W-:Y:S02]  /*1b90*/  @UP2 UTMALDG.2D [UR8], [UR20] ;  /* 0x00000008140025b4 */ /* 0x0005e40008008000 */
[----:B------:R-:W-:Y:S06]  /*1ba0*/  BAR.SYNC.DEFER_BLOCKING 0x0 ;  /* 0x0000000000007b1d */ /* 0x000fec0000010000 */
[----:B------:R2:W-:Y:S02]  /*1bb0*/  @UP3 UTMALDG.2D [UR4], [UR22] ;  /* 0x00000004160035b4 */ /* 0x0005e40008008000 */
[----:B------:R-:W-:Y:S06]  /*1bc0*/  BAR.SYNC.DEFER_BLOCKING 0x0 ;  /* 0x0000000000007b1d */ /* 0x000fec0000010000 */
[----:B------:R-:W3:Y:S02]  /*1bd0*/  SYNCS.PHASECHK.TRANS64.TRYWAIT P0, [UR8+0x18000], RZ ;  /* 0x018000ffff0075a7 */ /* 0x000ee40008001108 */
[----:B--23--:R-:W-:Y:S05]  /*1be0*/  @!P0 BRA `(.L_x_58) ;  /* 0x0000001000cc8947 */ /* 0x00cfea0003800000 */
.L_x_74:
[----:B------:R-:W-:Y:S05]  /*1bf0*/  BRA.U UP0, `(.L_x_59) ;  /* 0x0000000100787547 */ /* 0x000fea000b800000 */
[----:B------:R-:W-:Y:S02]  /*1c00*/  UIADD3 UR4, UPT, UPT, UR8, 0xc000, URZ ;  /* 0x0000c00008047890 */ /* 0x000fe4000fffe0ff */
[----:B------:R-:W-:Y:S02]  /*1c10*/  USHF.R.U32.HI UR6, URZ, 0x4, UR8 ;  /* 0x00000004ff067899 */ /* 0x000fe40008011608 */
[----:B------:R-:W-:Y:S02]  /*1c20*/  USHF.R.U32.HI UR4, URZ, 0x4, UR4 ;  /* 0x00000004ff047899 */ /* 0x000fe40008011604 */
[----:B------:R-:W-:Y:S02]  /*1c30*/  USGXT.U32 UR6, UR6, 0xe ;  /* 0x0000000e0606789a */ /* 0x000fe40008000000 */
[----:B------:R-:W-:Y:S02]  /*1c40*/  USGXT.U32 UR5, UR4, 0xe ;  /* 0x0000000e0405789a */ /* 0x000fe40008000000 */
[----:B------:R-:W-:-:S02]  /*1c50*/  UIADD3 UR32, UP0, UPT, UR6, 0x2, URZ ;  /* 0x0000000206207890 */ /* 0x000fc4000ff1e0ff */
[----:B------:R-:W-:Y:S01]  /*1c60*/  UIADD3 UR34, UP1, UPT, UR5, 0x2000080, URZ ;  /* 0x0200008005227890 */ /* 0x000fe2000ff3e0ff */
[----:B------:R-:W-:Y:S01]  /*1c70*/  UMOV UR4, URZ ;  /* 0x000000ff00047c82 */ /* 0x000fe20008000000 */
[----:B------:R-:W-:Y:S01]  /*1c80*/  UMOV UR36, 0x0 ;  /* 0x0000000000247882 */ /* 0x000fe20000000000 */
[----:B------:R-:W-:Y:S02]  /*1c90*/  UIADD3.X UR33, UPT, UPT, UR4, 0x40004040, URZ, UP0, !UPT ;  /* 0x4000404004217890 */ /* 0x000fe400087fe4ff */
[----:B------:R-:W-:Y:S02]  /*1ca0*/  UIADD3.X UR35, UPT, UPT, UR4, 0x40004040, URZ, UP1, !UPT ;  /* 0x4000404004237890 */ /* 0x000fe40008ffe4ff */
[----:B------:R-:W-:Y:S02]  /*1cb0*/  ULOP3.LUT UR4, UR5, 0x2000000, URZ, 0xfc, !UPT ;  /* 0x0200000005047892 */ /* 0x000fe4000f8efcff */
[----:B------:R-:W-:Y:S02]  /*1cc0*/  UIADD3.64 UR10, UPT, UPT, UR32, 0x2, URZ ;  /* 0x00000002200a7897 */ /* 0x000fe4000fffe0ff */
[----:B------:R-:W-:-:S02]  /*1cd0*/  UIADD3.64 UR24, UPT, UPT, UR34, 0x80, URZ ;  /* 0x0000008022187897 */ /* 0x000fc4000fffe0ff */
[----:B------:R-:W-:Y:S02]  /*1ce0*/  UIADD3.64 UR26, UPT, UPT, UR32, 0x4, URZ ;  /* 0x00000004201a7897 */ /* 0x000fe4000fffe0ff */
[----:B------:R-:W-:Y:S01]  /*1cf0*/  UIADD3.64 UR30, UPT, UPT, UR34, 0x100, URZ ;  /* 0x00000100221e7897 */ /* 0x000fe2000fffe0ff */
[----:B------:R-:W-:Y:S01]  /*1d00*/  UMOV UR37, 0x8210490 ;  /* 0x0821049000257882 */ /* 0x000fe20000000000 */
[----:B------:R-:W-:Y:S01]  /*1d10*/  UMOV UR7, 0x40004040 ;  /* 0x4000404000077882 */ /* 0x000fe20000000000 */
[----:B------:R-:W-:Y:S01]  /*1d20*/  UMOV UR5, 0x40004040 ;  /* 0x4000404000057882 */ /* 0x000fe20000000000 */
[----:B------:R-:W-:Y:S01]  /*1d30*/  UMOV UR38, 0x0 ;  /* 0x0000000000267882 */ /* 0x000fe20000000000 */
[----:B------:R-:W-:Y:S01]  /*1d40*/  UMOV UR39, 0x8210490 ;  /* 0x0821049000277882 */ /* 0x000fe20000000000 */
[----:B------:R-:W-:Y:S01]  /*1d50*/  UMOV UR40, 0x0 ;  /* 0x0000000000287882 */ /* 0x000fe20000000000 */
[----:B------:R-:W-:Y:S01]  /*1d60*/  UMOV UR41, 0x8210490 ;  /* 0x0821049000297882 */ /* 0x000fe20000000000 */
[----:B------:R2:W-:Y:S01]  /*1d70*/  UTCHMMA gdesc[UR6], gdesc[UR4], tmem[UR28], tmem[UR36], idesc[UR37], !UPT ;  /* 0x00ff2404060075ea */ /* 0x0005e2000f80001c */
[----:B------:R-:W-:Y:S01]  /*1d80*/  UMOV UR42, 0x0 ;  /* 0x00000000002a7882 */ /* 0x000fe20000000000 */
[----:B------:R-:W-:Y:S01]  /*1d90*/  UMOV UR43, 0x8210490 ;  /* 0x08210490002b7882 */ /* 0x000fe20000000000 */
[----:B------:R2:W-:Y:S01]  /*1da0*/  UTCHMMA gdesc[UR32], gdesc[UR34], tmem[UR28], tmem[UR38], idesc[UR39], UPT ;  /* 0x00ff2622200075ea */ /* 0x0005e2000b80001c */
[----:B------:R2:W-:Y:S01]  /*1db0*/  UTCHMMA gdesc[UR10], gdesc[UR24], tmem[UR28], tmem[UR40], idesc[UR41], UPT ;  /* 0x00ff28180a0075ea */ /* 0x0005e2000b80001c */
[----:B------:R2:W-:Y:S01]  /*1dc0*/  UTCHMMA gdesc[UR26], gdesc[UR30], tmem[UR28], tmem[UR42], idesc[UR43], UPT ;  /* 0x00ff2a1e1a0075ea */ /* 0x0005e2000b80001c */
[----:B------:R-:W-:Y:S01]  /*1dd0*/  NOP ;  /* 0x0000000000007918 */ /* 0x000fe20000000000 */
.L_x_59:
[----:B------:R-:W-:Y:S01]  /*1de0*/  ELECT P0, URZ, PT ;  /* 0x0000000000ff782f */ /* 0x000fe20003800000 */
[----:B--2---:R-:W-:Y:S01]  /*1df0*/  UMOV UR4, UR12 ;  /* 0x0000000c00047c82 */ /* 0x004fe20008000000 */
[----:B------:R-:W-:Y:S02]  /*1e00*/  UMOV UR5, URZ ;  /* 0x000000ff00057c82 */ /* 0x000fe40008000000 */
[----:B------:R-:W-:-:S13]  /*1e10*/  ISETP.LT.U32.AND P0, PT, R132, 0x20, P0 ;  /* 0x000000208400780c */ /* 0x000fda0000701070 */
[----:B------:R-:W-:Y:S01]  /*1e20*/  VOTEU.ANY UP0, P0 ;  /* 0x0000000000ff7886 */ /* 0x000fe20000000100 */
[----:B------:R-:W-:Y:S01]  /*1e30*/  VOTEU.ANY UP1, P0 ;  /* 0x0000000000ff7886 */ /* 0x000fe20000020100 */
[----:B------:R-:W-:-:S03]  /*1e40*/  ISETP.GE.U32.AND P0, PT, R12, 0x41, PT ;  /* 0x000000410c00780c */ /* 0x000fc60003f06070 */
[----:B------:R-:W-:Y:S02]  /*1e50*/  @UP0 UMOV UR4, UR4 ;  /* 0x0000000400040c82 */ /* 0x000fe40008000000 */
[----:B------:R2:W-:Y:S01]  /*1e60*/  @UP1 UTCBAR [UR4], URZ ;  /* 0x000000ff040013e9 */ /* 0x0005e200080000ff */
[----:B------:R-:W-:Y:S06]  /*1e70*/  BAR.SYNC.DEFER_BLOCKING 0x0 ;  /* 0x0000000000007b1d */ /* 0x000fec0000010000 */
[----:B------:R-:W3:Y:S02]  /*1e80*/  SYNCS.PHASECHK.TRANS64.TRYWAIT P1, [UR8+0x18020], RZ ;  /* 0x018020ffff0075a7 */ /* 0x000ee40008021108 */
[----:B--23--:R-:W-:Y:S05]  /*1e90*/  @!P1 BRA `(.L_x_60) ;  /* 0x00000010002c9947 */ /* 0x00cfea0003800000 */
.L_x_75:
[----:B------:R-:W-:Y:S01]  /*1ea0*/  UMOV UR4, URZ ;  /* 0x000000ff00047c82 */ /* 0x000fe20008000000 */
[----:B------:R-:W-:Y:S05]  /*1eb0*/  @!P0 BRA `(.L_x_57) ;  /* 0x0000000400648947 */ /* 0x000fea0003800000 */
[----:B------:R-:W2:Y:S01]  /*1ec0*/  LDCU UR44, c[0x0][0x3a0] ;  /* 0x00007400ff2c77ac */ /* 0x000ea20008000800 */
[----:B------:R-:W-:Y:S01]  /*1ed0*/  UMOV UR9, 0x1 ;  /* 0x0000000100097882 */ /* 0x000fe20000000000 */
[----:B------:R-:W-:-:S05]  /*1ee0*/  UMOV UR14, 0x40 ;  /* 0x00000040000e7882 */ /* 0x000fca0000000000 */
.L_x_64:
[----:B------:R-:W-:Y:S01]  /*1ef0*/  BAR.SYNC.DEFER_BLOCKING 0x0 ;  /* 0x0000000000007b1d */ /* 0x000fe20000010000 */
[----:B------:R-:W-:Y:S01]  /*1f00*/  ULEA UR29, UR9, UR8, 0x3 ;  /* 0x00000008091d7291 */ /* 0x000fe2000f8e18ff */
[----:B------:R-:W-:Y:S01]  /*1f10*/  @!P3 IMAD.MOV.U32 R2, RZ, RZ, 0x8000 ;  /* 0x00008000ff02b424 */ /* 0x000fe200078e00ff */
[----:B------:R-:W-:Y:S01]  /*1f20*/  ELECT P1, URZ, PT ;  /* 0x0000000000ff782f */ /* 0x000fe20003820000 */
[----:B------:R-:W-:-:S03]  /*1f30*/  ULEA UR12, UR9, UR8, 0xe ;  /* 0x00000008090c7291 */ /* 0x000fc6000f8e70ff */
[----:B------:R-:W-:Y:S02]  /*1f40*/  ISETP.LT.U32.AND P1, PT, R132, 0x20, P1 ;  /* 0x000000208400780c */ /* 0x000fe40000f21070 */
[----:B------:R-:W-:Y:S01]  /*1f50*/  ELECT P0, URZ, PT ;  /* 0x0000000000ff782f */ /* 0x000fe20003800000 */
[----:B------:R-:W-:-:S03]  /*1f60*/  ULOP3.LUT UR24, UR18, 0x1, URZ, 0xc0, !UPT ;  /* 0x0000000112187892 */ /* 0x000fc6000f8ec0ff */
[----:B------:R-:W-:Y:S01]  /*1f70*/  ISETP.LT.U32.AND P0, PT, R132, 0x40, P0 ;  /* 0x000000408400780c */ /* 0x000fe20000701070 */
[----:B------:R-:W-:Y:S02]  /*1f80*/  UIADD3 UR5, UPT, UPT, UR12, 0xc000, URZ ;  /* 0x0000c0000c057890 */ /* 0x000fe4000fffe0ff */
[----:B------:R-:W-:Y:S02]  /*1f90*/  ULEA UR26, UR24, UR19, 0x6 ;  /* 0x00000013181a7291 */ /* 0x000fe4000f8e30ff */
[----:B------:R-:W-:Y:S01]  /*1fa0*/  ULEA UR24, UR24, UR5, 0xd ;  /* 0x0000000518187291 */ /* 0x000fe2000f8e68ff */
[----:B------:R-:W-:Y:S01]  /*1fb0*/  UMOV UR27, UR14 ;  /* 0x0000000e001b7c82 */ /* 0x000fe20008000000 */
[----:B------:R-:W-:Y:S01]  /*1fc0*/  VOTEU.ANY UP0, P1 ;  /* 0x0000000000ff7886 */ /* 0x000fe20000800100 */
[----:B------:R-:W-:Y:S01]  /*1fd0*/  USHF.L.U32 UR6, UR4, 0x1f, URZ ;  /* 0x0000001f04067899 */ /* 0x000fe200080006ff */
[----:B------:R3:W-:Y:S01]  /*1fe0*/  @!P3 SYNCS.ARRIVE.TRANS64 RZ, [UR29+0x18000], R2 ;  /* 0x01800002ffffb9a7 */ /* 0x0007e2000800001d */
[----:B------:R5:W-:Y:S06]  /*1ff0*/  MEMBAR.ALL.CTA ;  /* 0x0000000000007992 */ /* 0x000bec0000008000 */
[----:B-----5:R-:W5:Y:S01]  /*2000*/  FENCE.VIEW.ASYNC.S ;  /* 0x00000000000073c6 */ /* 0x020f620000000000 */
[----:B------:R-:W-:Y:S01]  /*2010*/  @UP0 UIADD3 UR13, UPT, UPT, UR29, 0x18000, URZ ;  /* 0x000180001d0d0890 */ /* 0x000fe2000fffe0ff */
[----:B-----5:R-:W-:Y:S01]  /*2020*/  VOTEU.ANY UP0, P1 ;  /* 0x0000000000ff7886 */ /* 0x020fe20000800100 */
[----:B------:R-:W-:Y:S01]  /*2030*/  VOTEU.ANY UP1, P0 ;  /* 0x0000000000ff7886 */ /* 0x000fe20000020100 */
[----:B---3--:R-:W-:-:S04]  /*2040*/  IMAD.U32 R2, RZ, RZ, UR6 ;  /* 0x00000006ff027e24 */ /* 0x008fc8000f8e00ff */
[----:B------:R-:W-:Y:S01]  /*2050*/  @UP1 UIADD3 UR25, UPT, UPT, UR29, 0x18000, URZ ;  /* 0x000180001d191890 */ /* 0x000fe2000fffe0ff */
[----:B------:R-:W-:Y:S01]  /*2060*/  VOTEU.ANY UP1, P0 ;  /* 0x0000000000ff7886 */ /* 0x000fe20000020100 */
[----:B------:R-:W-:Y:S06]  /*2070*/  BAR.SYNC.DEFER_BLOCKING 0x0 ;  /* 0x0000000000007b1d */ /* 0x000fec0000010000 */
[----:B------:R3:W-:Y:S01]  /*2080*/  @UP0 UTMALDG.2D [UR12], [UR20] ;  /* 0x0000000c140005b4 */ /* 0x0007e20008008000 */
[----:B------:R-:W-:Y:S01]  /*2090*/  UISETP.NE.U32.AND UP0, UPT, UR18, URZ, UPT ;  /* 0x000000ff1200728c */ /* 0x000fe2000bf05070 */
[----:B------:R-:W-:Y:S06]  /*20a0*/  BAR.SYNC.DEFER_BLOCKING 0x0 ;  /* 0x0000000000007b1d */ /* 0x000fec0000010000 */
[----:B------:R3:W-:Y:S02]  /*20b0*/  @UP1 UTMALDG.2D [UR24], [UR22] ;  /* 0x00000018160015b4 */ /* 0x0007e40008008000 */
[----:B------:R-:W-:Y:S06]  /*20c0*/  BAR.SYNC.DEFER_BLOCKING 0x0 ;  /* 0x0000000000007b1d */ /* 0x000fec0000010000 */
[----:B------:R-:W5:Y:S02]  /*20d0*/  SYNCS.PHASECHK.TRANS64.TRYWAIT P0, [UR29+0x18000], R2 ;  /* 0x01800002ff0075a7 */ /* 0x000f64000800111d */
[----:B---3-5:R-:W-:Y:S05]  /*20e0*/  @!P0 BRA `(.L_x_61) ;  /* 0x0000000c00a48947 */ /* 0x028fea0003800000 */
.L_x_76:
[----:B------:R-:W-:Y:S05]  /*20f0*/  BRA.U UP0, `(.L_x_62) ;  /* 0x0000000100887547 */ /* 0x000fea000b800000 */
[----:B------:R-:W-:Y:S02]  /*2100*/  USHF.R.U32.HI UR10, URZ, 0x4, UR12 ;  /* 0x00000004ff0a7899 */ /* 0x000fe4000801160c */
[----:B------:R-:W-:Y:S02]  /*2110*/  USHF.R.U32.HI UR7, URZ, 0x4, UR5 ;  /* 0x00000004ff077899 */ /* 0x000fe40008011605 */
[----:B------:R-:W-:Y:S02]  /*2120*/  USGXT.U32 UR10, UR10, 0xe ;  /* 0x0000000e0a0a789a */ /* 0x000fe40008000000 */
[----:B------:R-:W-:Y:S02]  /*2130*/  USGXT.U32 UR7, UR7, 0xe ;  /* 0x0000000e0707789a */ /* 0x000fe40008000000 */
[----:B------:R-:W-:Y:S02]  /*2140*/  UIADD3 UR12, UP0, UPT, UR10, 0x2, URZ ;  /* 0x000000020a0c7890 */ /* 0x000fe4000ff1e0ff */
[----:B------:R-:W-:Y:S01]  /*2150*/  UIADD3 UR24, UP1, UPT, UR7, 0x2000080, URZ ;  /* 0x0200008007187890 */ /* 0x000fe2000ff3e0ff */
[----:B------:R-:W-:Y:S01]  /*2160*/  UMOV UR5, URZ ;  /* 0x000000ff00057c82 */ /* 0x000fe20008000000 */
[----:B------:R-:W-:Y:S01]  /*2170*/  UMOV UR6, URZ ;  /* 0x000000ff00067c82 */ /* 0x000fe20008000000 */
[----:B------:R-:W-:-:S02]  /*2180*/  UIADD3.X UR13, UPT, UPT, UR5, 0x40004040, URZ, UP0, !UPT ;  /* 0x40004040050d7890 */ /* 0x000fc400087fe4ff */
[----:B------:R-:W-:Y:S02]  /*2190*/  UIADD3.X UR25, UPT, UPT, UR6, 0x40004040, URZ, UP1, !UPT ;  /* 0x4000404006197890 */ /* 0x000fe40008ffe4ff */
[----:B------:R-:W-:Y:S02]  /*21a0*/  UIADD3 UR26, UP0, UPT, UR12, 0x2, URZ ;  /* 0x000000020c1a7890 */ /* 0x000fe4000ff1e0ff */
[----:B------:R-:W-:Y:S02]  /*21b0*/  UIADD3 UR30, UP1, UPT, UR24, 0x80, URZ ;  /* 0x00000080181e7890 */ /* 0x000fe4000ff3e0ff */
[----:B------:R-:W-:Y:S02]  /*21c0*/  UIADD3 UR32, UP2, UPT, UR12, 0x4, URZ ;  /* 0x000000040c207890 */ /* 0x000fe4000ff5e0ff */
[----:B------:R-:W-:Y:S02]  /*21d0*/  UIADD3 UR34, UP3, UPT, UR24, 0x100, URZ ;  /* 0x0000010018227890 */ /* 0x000fe4000ff7e0ff */
[----:B------:R-:W-:-:S02]  /*21e0*/  ULOP3.LUT UR6, UR7, 0x2000000, URZ, 0xfc, !UPT ;  /* 0x0200000007067892 */ /* 0x000fc4000f8efcff */
[----:B------:R-:W-:Y:S02]  /*21f0*/  UIADD3.X UR27, UPT, UPT, UR13, URZ, URZ, UP0, !UPT ;  /* 0x000000ff0d1b7290 */ /* 0x000fe400087fe4ff */
[----:B------:R-:W-:Y:S02]  /*2200*/  UIADD3.X UR31, UPT, UPT, UR25, URZ, URZ, UP1, !UPT ;  /* 0x000000ff191f7290 */ /* 0x000fe40008ffe4ff */
[----:B------:R-:W-:Y:S02]  /*2210*/  UIADD3.X UR33, UPT, UPT, UR13, URZ, URZ, UP2, !UPT ;  /* 0x000000ff0d217290 */ /* 0x000fe400097fe4ff */
[----:B------:R-:W-:Y:S01]  /*2220*/  UIADD3.X UR35, UPT, UPT, UR25, URZ, URZ, UP3, !UPT ;  /* 0x000000ff19237290 */ /* 0x000fe20009ffe4ff */
[----:B------:R-:W-:Y:S01]  /*2230*/  UMOV UR36, 0x0 ;  /* 0x0000000000247882 */ /* 0x000fe20000000000 */
[----:B------:R-:W-:Y:S01]  /*2240*/  UMOV UR37, 0x8210490 ;  /* 0x0821049000257882 */ /* 0x000fe20000000000 */
[----:B------:R-:W-:Y:S01]  /*2250*/  UMOV UR11, 0x40004040 ;  /* 0x40004040000b7882 */ /* 0x000fe20000000000 */
[----:B------:R-:W-:Y:S01]  /*2260*/  UMOV UR7, 0x40004040 ;  /* 0x4000404000077882 */ /* 0x000fe20000000000 */
[----:B------:R-:W-:Y:S01]  /*2270*/  UMOV UR38, 0x0 ;  /* 0x0000000000267882 */ /* 0x000fe20000000000 */
[----:B------:R-:W-:Y:S01]  /*2280*/  UMOV UR39, 0x8210490 ;  /* 0x0821049000277882 */ /* 0x000fe20000000000 */
[----:B------:R-:W-:Y:S01]  /*2290*/  UMOV UR40, 0x0 ;  /* 0x0000000000287882 */ /* 0x000fe20000000000 */
[----:B------:R-:W-:Y:S01]  /*22a0*/  UMOV UR41, 0x8210490 ;  /* 0x0821049000297882 */ /* 0x000fe20000000000 */
[----:B------:R3:W-:Y:S01]  /*22b0*/  UTCHMMA gdesc[UR10], gdesc[UR6], tmem[UR28], tmem[UR36], idesc[UR37], UPT ;  /* 0x00ff24060a0075ea */ /* 0x0007e2000b80001c */
[----:B------:R-:W-:Y:S01]  /*22c0*/  UMOV UR42, 0x0 ;  /* 0x00000000002a7882 */ /* 0x000fe20000000000 */
[----:B------:R-:W-:Y:S01]  /*22d0*/  UMOV UR43, 0x8210490 ;  /* 0x08210490002b7882 */ /* 0x000fe20000000000 */
[----:B------:R3:W-:Y:S01]  /*22e0*/  UTCHMMA gdesc[UR12], gdesc[UR24], tmem[UR28], tmem[UR38], idesc[UR39], UPT ;  /* 0x00ff26180c0075ea */ /* 0x0007e2000b80001c */
[----:B------:R3:W-:Y:S01]  /*22f0*/  UTCHMMA gdesc[UR26], gdesc[UR30], tmem[UR28], tmem[UR40], idesc[UR41], UPT ;  /* 0x00ff281e1a0075ea */ /* 0x0007e2000b80001c */
[----:B------:R3:W-:Y:S01]  /*2300*/  UTCHMMA gdesc[UR32], gdesc[UR34], tmem[UR28], tmem[UR42], idesc[UR43], UPT ;  /* 0x00ff2a22200075ea */ /* 0x0007e2000b80001c */
[----:B------:R-:W-:Y:S01]  /*2310*/  NOP ;  /* 0x0000000000007918 */ /* 0x000fe20000000000 */
.L_x_62:
[----:B------:R-:W-:Y:S01]  /*2320*/  ELECT P0, URZ, PT ;  /* 0x0000000000ff782f */ /* 0x000fe20003800000 */
[----:B---3--:R-:W-:-:S03]  /*2330*/  UIADD3 UR6, UPT, UPT, UR29, 0x18020, URZ ;  /* 0x000180201d067890 */ /* 0x008fc6000fffe0ff */
[----:B------:R-:W-:Y:S01]  /*2340*/  ISETP.LT.U32.AND P0, PT, R132, 0x20, P0 ;  /* 0x000000208400780c */ /* 0x000fe20000701070 */
[----:B------:R-:W-:-:S12]  /*2350*/  UMOV UR7, URZ ;  /* 0x000000ff00077c82 */ /* 0x000fd80008000000 */
[----:B------:R-:W-:Y:S01]  /*2360*/  VOTEU.ANY UP0, P0 ;  /* 0x0000000000ff7886 */ /* 0x000fe20000000100 */
[----:B------:R-:W-:-:S04]  /*2370*/  VOTEU.ANY UP1, P0 ;  /* 0x0000000000ff7886 */ /* 0x000fc80000020100 */
[----:B------:R-:W-:Y:S02]  /*2380*/  @UP0 UMOV UR6, UR6 ;  /* 0x0000000600060c82 */ /* 0x000fe40008000000 */
[----:B------:R3:W-:Y:S01]  /*2390*/  @UP1 UTCBAR [UR6], URZ ;  /* 0x000000ff060013e9 */ /* 0x0007e200080000ff */
[----:B------:R-:W-:Y:S06]  /*23a0*/  BAR.SYNC.DEFER_BLOCKING 0x0 ;  /* 0x0000000000007b1d */ /* 0x000fec0000010000 */
[----:B------:R-:W5:Y:S02]  /*23b0*/  SYNCS.PHASECHK.TRANS64.TRYWAIT P0, [UR29+0x18020], R2 ;  /* 0x01802002ff0075a7 */ /* 0x000f64000800111d */
[----:B---3-5:R-:W-:Y:S05]  /*23c0*/  @!P0 BRA `(.L_x_63) ;  /* 0x0000000800f88947 */ /* 0x028fea0003800000 */
.L_x_77:
[----:B------:R-:W-:Y:S02]  /*23d0*/  UIADD3 UR9, UPT, UPT, UR9, 0x1, URZ ;  /* 0x0000000109097890 */ /* 0x000fe4000fffe0ff */
[----:B------:R-:W-:Y:S02]  /*23e0*/  UIADD3 UR14, UPT, UPT, UR14, 0x40, URZ ;  /* 0x000000400e0e7890 */ /* 0x000fe4000fffe0ff */
[----:B------:R-:W-:-:S04]  /*23f0*/  UISETP.NE.U32.AND UP0, UPT, UR9, 0x3, UPT ;  /* 0x000000030900788c */ /* 0x000fc8000bf05070 */
[----:B------:R-:W-:Y:S02]  /*2400*/  USEL UR5, URZ, 0x1, UP0 ;  /* 0x00000001ff057887 */ /* 0x000fe40008000000 */
[----:B------:R-:W-:Y:S02]  /*2410*/  USEL UR9, UR9, URZ, UP0 ;  /* 0x000000ff09097287 */ /* 0x000fe40008000000 */
[----:B--2---:R-:W-:Y:S02]  /*2420*/  UISETP.GE.AND UP0, UPT, UR14, UR44, UPT ;  /* 0x0000002c0e00728c */ /* 0x004fe4000bf06270 */
[----:B------:R-:W-:-:S07]  /*2430*/  ULOP3.LUT UR4, UR4, UR5, URZ, 0x3c, !UPT ;  /* 0x0000000504047292 */ /* 0x000fce000f8e3cff */
[----:B------:R-:W-:Y:S05]  /*2440*/  BRA.U !UP0, `(.L_x_64) ;  /* 0xfffffff908a87547 */ /* 0x000fea000b83ffff */
.L_x_57:
[----:B---3-5:R-:W-:Y:S06]  /*2450*/  BAR.SYNC.DEFER_BLOCKING 0x0 ;  /* 0x0000000000007b1d */ /* 0x028fec0000010000 */
[----:B------:R-:W-:Y:S04]  /*2460*/  BSSY.RECONVERGENT B4, `(.L_x_65) ;  /* 0x0000004000047945 */ /* 0x000fe80003800200 */
[----:B------:R-:W-:Y:S05]  /*2470*/  @P3 BRA `(.L_x_66) ;  /* 0x0000000000083947 */ /* 0x000fea0003800000 */
[----:B------:R-:W2:Y:S02]  /*2480*/  SYNCS.CCTL.IV [UR8+0x18000] ;  /* 0x01800000ff0079b1 */ /* 0x000ea40008000008 */
[----:B--2---:R-:W2:Y:S02]  /*2490*/  SYNCS.CCTL.IV [UR8+0x18020] ;  /* 0x01802000ff0079b1 */ /* 0x004ea40008000008 */
.L_x_66:
[----:B------:R-:W-:Y:S05]  /*24a0*/  BSYNC.RECONVERGENT B4 ;  /* 0x0000000000047941 */ /* 0x000fea0003800200 */
.L_x_65:
[----:B--2---:R-:W-:Y:S06]  /*24b0*/  BAR.SYNC.DEFER_BLOCKING 0x0 ;  /* 0x0000000000007b1d */ /* 0x004fec0000010000 */
[----:B------:R-:W-:Y:S04]  /*24c0*/  BSSY.RECONVERGENT B4, `(.L_x_67) ;  /* 0x0000004000047945 */ /* 0x000fe80003800200 */
[----:B------:R-:W-:Y:S05]  /*24d0*/  @P3 BRA `(.L_x_68) ;  /* 0x0000000000083947 */ /* 0x000fea0003800000 */
[----:B------:R-:W2:Y:S02]  /*24e0*/  SYNCS.CCTL.IV [UR8+0x18008] ;  /* 0x01800800ff0079b1 */ /* 0x000ea40008000008 */
[----:B--2---:R-:W2:Y:S02]  /*24f0*/  SYNCS.CCTL.IV [UR8+0x18028] ;  /* 0x01802800ff0079b1 */ /* 0x004ea40008000008 */
.L_x_68:
[----:B------:R-:W-:Y:S05]  /*2500*/  BSYNC.RECONVERGENT B4 ;  /* 0x0000000000047941 */ /* 0x000fea0003800200 */
.L_x_67:
[----:B--2---:R-:W-:Y:S06]  /*2510*/  BAR.SYNC.DEFER_BLOCKING 0x0 ;  /* 0x0000000000007b1d */ /* 0x004fec0000010000 */
[----:B------:R-:W-:Y:S04]  /*2520*/  BSSY.RECONVERGENT B4, `(.L_x_69) ;  /* 0x0000004000047945 */ /* 0x000fe80003800200 */
[----:B------:R-:W-:Y:S05]  /*2530*/  @P3 BRA `(.L_x_70) ;  /* 0x0000000000083947 */ /* 0x000fea0003800000 */
[----:B------:R-:W2:Y:S02]  /*2540*/  SYNCS.CCTL.IV [UR8+0x18010] ;  /* 0x01801000ff0079b1 */ /* 0x000ea40008000008 */
[----:B--2---:R-:W2:Y:S02]  /*2550*/  SYNCS.CCTL.IV [UR8+0x18030] ;  /* 0x01803000ff0079b1 */ /* 0x004ea40008000008 */
.L_x_70:
[----:B------:R-:W-:Y:S05]  /*2560*/  BSYNC.RECONVERGENT B4 ;  /* 0x0000000000047941 */ /* 0x000fea0003800200 */
.L_x_69:
[----:B------:R-:W-:Y:S01]  /*2570*/  USHF.L.U32 UR4, UR18, 0x15, URZ ;  /* 0x0000001512047899 */ /* 0x000fe200080006ff */
[C---:B------:R-:W-:Y:S01]  /*2580*/  IMAD.SHL.U32 R2, R0.reuse, 0x80, RZ ;  /* 0x0000008000027824 */ /* 0x040fe200078e00ff */
[----:B------:R-:W-:Y:S01]  /*2590*/  ELECT P0, URZ, PT ;  /* 0x0000000000ff782f */ /* 0x000fe20003800000 */
[----:B------:R-:W-:Y:S01]  /*25a0*/  IMAD.SHL.U32 R3, R0, 0x10, RZ ;  /* 0x0000001000037824 */ /* 0x000fe200078e00ff */
[----:B------:R-:W-:Y:S02]  /*25b0*/  ULOP3.LUT UR4, UR4, 0x600000, URZ, 0xc0, !UPT ;  /* 0x0060000004047892 */ /* 0x000fe4000f8ec0ff */
[----:B------:R-:W-:Y:S01]  /*25c0*/  LOP3.LUT R0, R2, 0x3f80, RZ, 0xc0, !PT ;  /* 0x00003f8002007812 */ /* 0x000fe200078ec0ff */
[----:B------:R-:W-:Y:S01]  /*25d0*/  ULOP3.LUT UR18, UR18, 0x1, URZ, 0xc0, !UPT ;  /* 0x0000000112127892 */ /* 0x000fe2000f8ec0ff */
[----:B------:R-:W-:Y:S01]  /*25e0*/  ISETP.LT.U32.AND P0, PT, R132, 0x40, P0 ;  /* 0x000000408400780c */ /* 0x000fe20000701070 */
[----:B------:R-:W-:Y:S01]  /*25f0*/  UIADD3 UR4, UPT, UPT, UR28, UR4, URZ ;  /* 0x000000041c047290 */ /* 0x000fe2000fffe0ff */
[----:B------:R-:W-:Y:S01]  /*2600*/  LOP3.LUT R0, R0, 0x70, R3, 0xf8, !PT ;  /* 0x0000007000007812 */ /* 0x000fe200078ef803 */
[----:B------:R-:W-:Y:S01]  /*2610*/  ULEA UR5, UR18, UR19, 0x6 ;  /* 0x0000001312057291 */ /* 0x000fe2000f8e30ff */
[----:B------:R-:W-:-:S02]  /*2620*/  UMOV UR6, UR15 ;  /* 0x0000000f00067c82 */ /* 0x000fc40008000000 */
[C---:B------:R-:W-:Y:S02]  /*2630*/  LOP3.LUT R2, R0.reuse, 0x10, RZ, 0x3c, !PT ;  /* 0x0000001000027812 */ /* 0x040fe400078e3cff */
[----:B------:R-:W-:Y:S02]  /*2640*/  LOP3.LUT R3, R0, 0x20, RZ, 0x3c, !PT ;  /* 0x0000002000037812 */ /* 0x000fe400078e3cff */
[----:B----4-:R-:W3:Y:S01]  /*2650*/  LDTM.x128 R4, tmem[UR4] ;  /* 0x00000004000479ee */ /* 0x010ee200083c0000 */
[----:B------:R-:W-:Y:S01]  /*2660*/  NOP ;  /* 0x0000000000007918 */ /* 0x000fe20000000000 */
[----:B------:R-:W-:Y:S01]  /*2670*/  ULEA UR4, UR18, UR8, 0xe ;  /* 0x0000000812047291 */ /* 0x000fe2000f8e70ff */
[----:B---3--:R-:W-:Y:S01]  /*2680*/  VOTEU.ANY UP1, P0 ;  /* 0x0000000000ff7886 */ /* 0x008fe20000020100 */
[----:B------:R-:W-:Y:S01]  /*2690*/  VOTEU.ANY UP0, P0 ;  /* 0x0000000000ff7886 */ /* 0x000fe20000000100 */
[----:B------:R-:W-:Y:S02]  /*26a0*/  F2FP.BF16.F32.PACK_AB R4, R5, R4 ;  /* 0x000000040504723e */ /* 0x000fe400000010ff */
[----:B------:R-:W-:-:S02]  /*26b0*/  F2FP.BF16.F32.PACK_AB R68, R69, R68 ;  /* 0x000000444544723e */ /* 0x000fc400000010ff */
[----:B------:R-:W-:Y:S02]  /*26c0*/  F2FP.BF16.F32.PACK_AB R5, R7, R6 ;  /* 0x000000060705723e */ /* 0x000fe400000010ff */
[----:B------:R-:W-:Y:S02]  /*26d0*/  F2FP.BF16.F32.PACK_AB R12, R13, R12 ;  /* 0x0000000c0d0c723e */ /* 0x000fe400000010ff */
[----:B------:R-:W-:Y:S02]  /*26e0*/  F2FP.BF16.F32.PACK_AB R69, R71, R70 ;  /* 0x000000464745723e */ /* 0x000fe400000010ff */
[----:B------:R-:W-:Y:S02]  /*26f0*/  F2FP.BF16.F32.PACK_AB R76, R77, R76 ;  /* 0x0000004c4d4c723e */ /* 0x000fe400000010ff */
[----:B------:R-:W-:Y:S02]  /*2700*/  F2FP.BF16.F32.PACK_AB R6, R9, R8 ;  /* 0x000000080906723e */ /* 0x000fe400000010ff */
[----:B------:R-:W-:-:S02]  /*2710*/  F2FP.BF16.F32.PACK_AB R7, R11, R10 ;  /* 0x0000000a0b07723e */ /* 0x000fc400000010ff */
[----:B------:R-:W-:Y:S02]  /*2720*/  F2FP.BF16.F32.PACK_AB R13, R15, R14 ;  /* 0x0000000e0f0d723e */ /* 0x000fe400000010ff */
[----:B------:R-:W-:Y:S01]  /*2730*/  F2FP.BF16.F32.PACK_AB R20, R21, R20 ;  /* 0x000000141514723e */ /* 0x000fe200000010ff */
[----:B--2---:R2:W-:Y:S01]  /*2740*/  STS.128 [R0+UR8], R4 ;  /* 0x0000000400007988 */ /* 0x0045e20008000c08 */
[----:B------:R-:W-:Y:S02]  /*2750*/  F2FP.BF16.F32.PACK_AB R70, R73, R72 ;  /* 0x000000484946723e */ /* 0x000fe400000010ff */
[----:B------:R-:W-:Y:S02]  /*2760*/  F2FP.BF16.F32.PACK_AB R71, R75, R74 ;  /* 0x0000004a4b47723e */ /* 0x000fe400000010ff */
[----:B------:R-:W-:Y:S02]  /*2770*/  F2FP.BF16.F32.PACK_AB R77, R79, R78 ;  /* 0x0000004e4f4d723e */ /* 0x000fe400000010ff */
[----:B------:R-:W-:Y:S01]  /*2780*/  F2FP.BF16.F32.PACK_AB R84, R85, R84 ;  /* 0x000000545554723e */ /* 0x000fe200000010ff */
[----:B------:R3:W-:Y:S01]  /*2790*/  STS.128 [R0+UR8+0x4000], R68 ;  /* 0x0040004400007988 */ /* 0x0007e20008000c08 */
[----:B------:R-:W-:-:S02]  /*27a0*/  F2FP.BF16.F32.PACK_AB R14, R17, R16 ;  /* 0x00000010110e723e */ /* 0x000fc400000010ff */
[----:B------:R-:W-:Y:S02]  /*27b0*/  F2FP.BF16.F32.PACK_AB R15, R19, R18 ;  /* 0x00000012130f723e */ /* 0x000fe400000010ff */
[----:B------:R-:W-:Y:S02]  /*27c0*/  F2FP.BF16.F32.PACK_AB R21, R23, R22 ;  /* 0x000000161715723e */ /* 0x000fe400000010ff */
[----:B------:R-:W-:Y:S01]  /*27d0*/  F2FP.BF16.F32.PACK_AB R28, R29, R28 ;  /* 0x0000001c1d1c723e */ /* 0x000fe200000010ff */
[----:B------:R4:W-:Y:S01]  /*27e0*/  STS.128 [R2+UR8], R12 ;  /* 0x0000000c02007988 */ /* 0x0009e20008000c08 */
[----:B------:R-:W-:Y:S02]  /*27f0*/  F2FP.BF16.F32.PACK_AB R78, R81, R80 ;  /* 0x00000050514e723e */ /* 0x000fe400000010ff */
[----:B------:R-:W-:Y:S02]  /*2800*/  F2FP.BF16.F32.PACK_AB R79, R83, R82 ;  /* 0x00000052534f723e */ /* 0x000fe400000010ff */
[----:B------:R-:W-:-:S02]  /*2810*/  F2FP.BF16.F32.PACK_AB R85, R87, R86 ;  /* 0x000000565755723e */ /* 0x000fc400000010ff */
[----:B------:R-:W-:Y:S01]  /*2820*/  F2FP.BF16.F32.PACK_AB R92, R93, R92 ;  /* 0x0000005c5d5c723e */ /* 0x000fe200000010ff */
[----:B------:R4:W-:Y:S01]  /*2830*/  STS.128 [R2+UR8+0x4000], R76 ;  /* 0x0040004c02007988 */ /* 0x0009e20008000c08 */
[----:B------:R-:W-:Y:S02]  /*2840*/  F2FP.BF16.F32.PACK_AB R22, R25, R24 ;  /* 0x000000181916723e */ /* 0x000fe400000010ff */
[----:B------:R-:W-:Y:S02]  /*2850*/  F2FP.BF16.F32.PACK_AB R23, R27, R26 ;  /* 0x0000001a1b17723e */ /* 0x000fe400000010ff */
[----:B------:R-:W-:Y:S02]  /*2860*/  F2FP.BF16.F32.PACK_AB R29, R31, R30 ;  /* 0x0000001e1f1d723e */ /* 0x000fe400000010ff */
[----:B------:R-:W-:Y:S01]  /*2870*/  F2FP.BF16.F32.PACK_AB R36, R37, R36 ;  /* 0x000000242524723e */ /* 0x000fe200000010ff */
[----:B------:R4:W-:Y:S01]  /*2880*/  STS.128 [R3+UR8], R20 ;  /* 0x0000001403007988 */ /* 0x0009e20008000c08 */
[----:B------:R-:W-:-:S02]  /*2890*/  F2FP.BF16.F32.PACK_AB R86, R89, R88 ;  /* 0x000000585956723e */ /* 0x000fc400000010ff */
[----:B------:R-:W-:Y:S02]  /*28a0*/  F2FP.BF16.F32.PACK_AB R87, R91, R90 ;  /* 0x0000005a5b57723e */ /* 0x000fe400000010ff */
[----:B------:R-:W-:Y:S02]  /*28b0*/  F2FP.BF16.F32.PACK_AB R93, R95, R94 ;  /* 0x0000005e5f5d723e */ /* 0x000fe400000010ff */
[----:B------:R-:W-:Y:S01]  /*28c0*/  F2FP.BF16.F32.PACK_AB R100, R101, R100 ;  /* 0x000000646564723e */ /* 0x000fe200000010ff */
[----:B------:R4:W-:Y:S01]  /*28d0*/  STS.128 [R3+UR8+0x4000], R84 ;  /* 0x0040005403007988 */ /* 0x0009e20008000c08 */
[----:B------:R-:W-:Y:S02]  /*28e0*/  F2FP.BF16.F32.PACK_AB R30, R33, R32 ;  /* 0x00000020211e723e */ /* 0x000fe400000010ff */
[----:B------:R-:W-:Y:S02]  /*28f0*/  F2FP.BF16.F32.PACK_AB R31, R35, R34 ;  /* 0x00000022231f723e */ /* 0x000fe400000010ff */
[----:B------:R-:W-:-:S02]  /*2900*/  F2FP.BF16.F32.PACK_AB R37, R39, R38 ;  /* 0x000000262725723e */ /* 0x000fc400000010ff */
[----:B------:R-:W-:Y:S02]  /*2910*/  F2FP.BF16.F32.PACK_AB R44, R45, R44 ;  /* 0x0000002c2d2c723e */ /* 0x000fe400000010ff */
[----:B------:R-:W-:Y:S02]  /*2920*/  F2FP.BF16.F32.PACK_AB R94, R97, R96 ;  /* 0x00000060615e723e */ /* 0x000fe400000010ff */
[----:B------:R-:W-:Y:S02]  /*2930*/  F2FP.BF16.F32.PACK_AB R95, R99, R98 ;  /* 0x00000062635f723e */ /* 0x000fe400000010ff */
[----:B------:R-:W-:Y:S02]  /*2940*/  F2FP.BF16.F32.PACK_AB R101, R103, R102 ;  /* 0x000000666765723e */ /* 0x000fe400000010ff */
[----:B------:R-:W-:Y:S02]  /*2950*/  F2FP.BF16.F32.PACK_AB R108, R109, R108 ;  /* 0x0000006c6d6c723e */ /* 0x000fe400000010ff */
[----:B------:R-:W-:-:S02]  /*2960*/  LOP3.LUT R8, R0, 0x30, RZ, 0x3c, !PT ;  /* 0x0000003000087812 */ /* 0x000fc400078e3cff */
[----:B------:R-:W-:Y:S02]  /*2970*/  F2FP.BF16.F32.PACK_AB R38, R41, R40 ;  /* 0x000000282926723e */ /* 0x000fe400000010ff */
[----:B------:R-:W-:Y:S01]  /*2980*/  F2FP.BF16.F32.PACK_AB R39, R43, R42 ;  /* 0x0000002a2b27723e */ /* 0x000fe200000010ff */
[----:B------:R4:W-:Y:S01]  /*2990*/  STS.128 [R8+UR8], R28 ;  /* 0x0000001c08007988 */ /* 0x0009e20008000c08 */
[----:B------:R-:W-:Y:S02]  /*29a0*/  F2FP.BF16.F32.PACK_AB R45, R47, R46 ;  /* 0x0000002e2f2d723e */ /* 0x000fe400000010ff */
[----:B------:R-:W-:Y:S01]  /*29b0*/  F2FP.BF16.F32.PACK_AB R52, R53, R52 ;  /* 0x000000343534723e */ /* 0x000fe200000010ff */
[----:B------:R4:W-:Y:S01]  /*29c0*/  STS.128 [R8+UR8+0x4000], R92 ;  /* 0x0040005c08007988 */ /* 0x0009e20008000c08 */
[----:B------:R-:W-:Y:S02]  /*29d0*/  F2FP.BF16.F32.PACK_AB R102, R105, R104 ;  /* 0x000000686966723e */ /* 0x000fe400000010ff */
[----:B------:R-:W-:-:S02]  /*29e0*/  F2FP.BF16.F32.PACK_AB R103, R107, R106 ;  /* 0x0000006a6b67723e */ /* 0x000fc400000010ff */
[----:B------:R-:W-:Y:S02]  /*29f0*/  F2FP.BF16.F32.PACK_AB R109, R111, R110 ;  /* 0x0000006e6f6d723e */ /* 0x000fe400000010ff */
[----:B------:R-:W-:Y:S02]  /*2a00*/  F2FP.BF16.F32.PACK_AB R116, R117, R116 ;  /* 0x000000747574723e */ /* 0x000fe400000010ff */
[----:B------:R-:W-:Y:S02]  /*2a10*/  LOP3.LUT R9, R0, 0x40, RZ, 0x3c, !PT ;  /* 0x0000004000097812 */ /* 0x000fe400078e3cff */
[----:B------:R-:W-:Y:S02]  /*2a20*/  F2FP.BF16.F32.PACK_AB R46, R49, R48 ;  /* 0x00000030312e723e */ /* 0x000fe400000010ff */
[----:B------:R-:W-:Y:S01]  /*2a30*/  F2FP.BF16.F32.PACK_AB R47, R51, R50 ;  /* 0x00000032332f723e */ /* 0x000fe200000010ff */
[----:B------:R4:W-:Y:S01]  /*2a40*/  STS.128 [R9+UR8], R36 ;  /* 0x0000002409007988 */ /* 0x0009e20008000c08 */
[----:B------:R-:W-:-:S02]  /*2a50*/  F2FP.BF16.F32.PACK_AB R53, R55, R54 ;  /* 0x000000363735723e */ /* 0x000fc400000010ff */
[----:B------:R-:W-:Y:S01]  /*2a60*/  F2FP.BF16.F32.PACK_AB R60, R61, R60 ;  /* 0x0000003c3d3c723e */ /* 0x000fe200000010ff */
[----:B------:R4:W-:Y:S01]  /*2a70*/  STS.128 [R9+UR8+0x4000], R100 ;  /* 0x0040006409007988 */ /* 0x0009e20008000c08 */
        /* <DEDUP_REMOVED lines=13> */
[C---:B--2---:R-:W-:Y:S02]  /*2b50*/  LOP3.LUT R4, R0.reuse, 0x60, RZ, 0x3c, !PT ;  /* 0x0000006000047812 */ /* 0x044fe400078e3cff */
[----:B------:R-:W-:Y:S02]  /*2b60*/  F2FP.BF16.F32.PACK_AB R62, R65, R64 ;  /* 0x00000040413e723e */ /* 0x000fe400000010ff */
[----:B------:R-:W-:Y:S01]  /*2b70*/  F2FP.BF16.F32.PACK_AB R63, R67, R66 ;  /* 0x00000042433f723e */ /* 0x000fe200000010ff */
[----:B------:R4:W-:Y:S01]  /*2b80*/  STS.128 [R4+UR8], R52 ;  /* 0x0000003404007988 */ /* 0x0009e20008000c08 */
[----:B------:R-:W-:Y:S02]  /*2b90*/  F2FP.BF16.F32.PACK_AB R126, R129, R128 ;  /* 0x00000080817e723e */ /* 0x000fe400000010ff */
[----:B------:R-:W-:Y:S01]  /*2ba0*/  F2FP.BF16.F32.PACK_AB R127, R131, R130 ;  /* 0x00000082837f723e */ /* 0x000fe200000010ff */
[----:B------:R4:W-:Y:S01]  /*2bb0*/  STS.128 [R4+UR8+0x4000], R116 ;  /* 0x0040007404007988 */ /* 0x0009e20008000c08 */
[----:B---3--:R-:W-:-:S05]  /*2bc0*/  LOP3.LUT R0, R0, 0x70, RZ, 0x3c, !PT ;  /* 0x0000007000007812 */ /* 0x008fca00078e3cff */
[----:B------:R4:W-:Y:S04]  /*2bd0*/  STS.128 [R0+UR8], R60 ;  /* 0x0000003c00007988 */ /* 0x0009e80008000c08 */
[----:B------:R4:W-:Y:S01]  /*2be0*/  STS.128 [R0+UR8+0x4000], R124 ;  /* 0x0040007c00007988 */ /* 0x0009e20008000c08 */
[----:B------:R2:W-:Y:S06]  /*2bf0*/  MEMBAR.ALL.CTA ;  /* 0x0000000000007992 */ /* 0x0005ec0000008000 */
[----:B--2---:R-:W2:Y:S02]  /*2c00*/  FENCE.VIEW.ASYNC.S ;  /* 0x00000000000073c6 */ /* 0x004ea40000000000 */
[----:B--2---:R-:W-:Y:S06]  /*2c10*/  BAR.SYNC.DEFER_BLOCKING 0x0 ;  /* 0x0000000000007b1d */ /* 0x004fec0000010000 */
[----:B------:R4:W-:Y:S01]  /*2c20*/  @UP1 UTMASTG.2D [UR4], [UR16] ;  /* 0x00000004100013b5 */ /* 0x0009e20008008000 */
[----:B------:R0:W-:Y:S01]  /*2c30*/  UTMACMDFLUSH ;  /* 0x00000000000079b7 */ /* 0x0001e20000000000 */
[----:B------:R-:W-:-:S04]  /*2c40*/  DEPBAR.LE SB0, 0x0 ;  /* 0x000080000000791a */ /* 0x000fc80000000000 */
[----:B------:R-:W-:Y:S08]  /*2c50*/  BAR.SYNC.DEFER_BLOCKING 0x0 ;  /* 0x0000000000007b1d */ /* 0x000ff00000010000 */
[----:B------:R-:W-:Y:S06]  /*2c60*/  BAR.SYNC.DEFER_BLOCKING 0x0 ;  /* 0x0000000000007b1d */ /* 0x000fec0000010000 */
[----:B----4-:R-:W-:Y:S05]  /*2c70*/  @P2 BRA `(.L_x_71) ;  /* 0x0000000000a02947 */ /* 0x010fea0003800000 */
[----:B------:R-:W2:Y:S01]  /*2c80*/  S2UR UR5, SR_CgaCtaId ;  /* 0x00000000000579c3 */ /* 0x000ea20000008800 */
[----:B------:R-:W-:Y:S01]  /*2c90*/  NOP ;  /* 0x0000000000007918 */ /* 0x000fe20000000000 */
[----:B------:R-:W-:Y:S01]  /*2ca0*/  UMOV UR4, 0x50 ;  /* 0x0000005000047882 */ /* 0x000fe20000000000 */
[----:B------:R-:W-:Y:S02]  /*2cb0*/  IMAD.U32 R0, RZ, RZ, UR28 ;  /* 0x0000001cff007e24 */ /* 0x000fe4000f8e00ff */
[----:B------:R-:W-:Y:S02]  /*2cc0*/  IMAD.MOV.U32 R3, RZ, RZ, 0xf ;  /* 0x0000000fff037424 */ /* 0x000fe400078e00ff */
[----:B------:R-:W-:Y:S01]  /*2cd0*/  IMAD.MOV.U32 R7, RZ, RZ, 0x1 ;  /* 0x00000001ff077424 */ /* 0x000fe200078e00ff */
[----:B------:R-:W-:-:S04]  /*2ce0*/  LOP3.LUT R0, R0, 0xffff, RZ, 0xc0, !PT ;  /* 0x0000ffff00007812 */ /* 0x000fc800078ec0ff */
[----:B------:R-:W-:-:S05]  /*2cf0*/  SHF.R.U32.HI R0, RZ, 0x5, R0 ;  /* 0x00000005ff007819 */ /* 0x000fca0000011600 */
[----:B------:R-:W-:Y:S01]  /*2d00*/  VIADD R2, R0, 0x10 ;  /* 0x0000001000027836 */ /* 0x000fe20000000000 */
[----:B------:R-:W-:Y:S01]  /*2d10*/  SHF.L.U32 R0, R3, R0, RZ ;  /* 0x0000000003007219 */ /* 0x000fe200000006ff */
[----:B--2---:R-:W-:-:S03]  /*2d20*/  ULEA UR6, UR5, UR4, 0x18 ;  /* 0x0000000405067291 */ /* 0x004fc6000f8ec0ff */
[----:B------:R-:W-:-:S04]  /*2d30*/  SHF.L.U32 R3, R7, R2, RZ ;  /* 0x0000000207037219 */ /* 0x000fc800000006ff */
[----:B------:R-:W-:Y:S02]  /*2d40*/  LOP3.LUT R0, R3, R0, RZ, 0xfc, !PT ;  /* 0x0000000003007212 */ /* 0x000fe400078efcff */
[----:B------:R-:W2:Y:S02]  /*2d50*/  LDS R5, [UR6] ;  /* 0x00000006ff057984 */ /* 0x000ea40008000800 */
[C---:B------:R-:W-:Y:S02]  /*2d60*/  LOP3.LUT R2, R0.reuse, 0xffff, RZ, 0xc0, !PT ;  /* 0x0000ffff00027812 */ /* 0x040fe400078ec0ff */
[----:B--2---:R-:W-:-:S04]  /*2d70*/  LOP3.LUT R3, R0, 0xffff, R5, 0x80, !PT ;  /* 0x0000ffff00037812 */ /* 0x004fc800078e8005 */
[----:B------:R-:W-:-:S13]  /*2d80*/  ISETP.NE.AND P0, PT, R3, R2, PT ;  /* 0x000000020300720c */ /* 0x000fda0003f05270 */
[----:B------:R-:W-:Y:S05]  /*2d90*/  @P0 BRA `(.L_x_72) ;  /* 0x0000000000500947 */ /* 0x000fea0003800000 */
[----:B------:R-:W-:Y:S02]  /*2da0*/  SHF.R.U32.HI R5, RZ, 0x10, R5 ;  /* 0x00000010ff057819 */ /* 0x000fe40000011605 */
[----:B------:R-:W-:-:S04]  /*2db0*/  SHF.R.U32.HI R2, RZ, 0x10, R0 ;  /* 0x00000010ff027819 */ /* 0x000fc80000011600 */
[----:B------:R-:W-:-:S04]  /*2dc0*/  LOP3.LUT R5, R5, R2, RZ, 0xc0, !PT ;  /* 0x0000000205057212 */ /* 0x000fc800078ec0ff */
[----:B------:R-:W-:-:S13]  /*2dd0*/  ISETP.NE.AND P0, PT, R5, R2, PT ;  /* 0x000000020500720c */ /* 0x000fda0003f05270 */
[----:B------:R-:W-:Y:S05]  /*2de0*/  @P0 BRA `(.L_x_73) ;  /* 0x0000000000300947 */ /* 0x000fea0003800000 */
[----:B------:R-:W-:Y:S01]  /*2df0*/  R2UR UR4, R0 ;  /* 0x00000000000472ca */ /* 0x000fe200000e0000 */
[----:B------:R-:W-:Y:S01]  /*2e00*/  VOTEU.ANY UR5, UPT, PT ;  /* 0x0000000000057886 */ /* 0x000fe200038e0100 */
[----:B------:R-:W2:Y:S01]  /*2e10*/  S2R R0, SR_LANEID ;  /* 0x0000000000007919 */ /* 0x000ea20000000000 */
[----:B------:R-:W-:-:S10]  /*2e20*/  UFLO.U32 UR5, UR5 ;  /* 0x00000005000572bd */ /* 0x000fd400080e0000 */
[----:B------:R-:W-:-:S06]  /*2e30*/  ULOP3.LUT UR4, URZ, UR4, URZ, 0x33, !UPT ;  /* 0x00000004ff047292 */ /* 0x000fcc000f8e33ff */
[----:B------:R-:W-:-:S04]  /*2e40*/  IMAD.U32 R2, RZ, RZ, UR4 ;  /* 0x00000004ff027e24 */ /* 0x000fc8000f8e00ff */
[----:B------:R-:W3:Y:S02]  /*2e50*/  REDUX UR7, R2 ;  /* 0x00000000020773c4 */ /* 0x000ee40000000000 */
[----:B------:R4:W-:Y:S01]  /*2e60*/  UTCATOMSWS.AND URZ, UR4 ;  /* 0x0000000400ff79e3 */ /* 0x0009e20008000000 */
[----:B--2---:R-:W-:Y:S01]  /*2e70*/  ISETP.EQ.U32.AND P0, PT, R0, UR5, PT ;  /* 0x0000000500007c0c */ /* 0x004fe2000bf02070 */
[----:B---3--:R-:W-:-:S12]  /*2e80*/  IMAD.U32 R0, RZ, RZ, UR7 ;  /* 0x00000007ff007e24 */ /* 0x008fd8000f8e00ff */
[----:B------:R4:W-:Y:S01]  /*2e90*/  @P0 ATOMS.AND RZ, [UR6], R0 ;  /* 0x00000000ffff098c */ /* 0x0009e2000a800006 */
[----:B------:R-:W-:Y:S05]  /*2ea0*/  BRA `(.L_x_71) ;  /* 0x0000000000147947 */ /* 0x000fea0003800000 */
.L_x_73:
[----:B------:R-:W-:-:S07]  /*2eb0*/  MOV R2, 0x2ed0 ;  /* 0x00002ed000027802 */ /* 0x000fce0000000f00 */
[----:B-1----:R-:W-:Y:S05]  /*2ec0*/  CALL.REL.NOINC `($__internal_0_$__cuda_sm10x_tcgen05_guardrail_trap_col_being_dealloced_not_returned_by_alloc) ;  /* 0x0000000000447944 */ /* 0x002fea0003c00000 */
[----:B------:R-:W-:Y:S05]  /*2ed0*/  BRA `(.L_x_71) ;  /* 0x0000000000087947 */ /* 0x000fea0003800000 */
.L_x_72:
[----:B------:R-:W-:-:S07]  /*2ee0*/  MOV R2, 0x2f00 ;  /* 0x00002f0000027802 */ /* 0x000fce0000000f00 */
[----:B-1----:R-:W-:Y:S05]  /*2ef0*/  CALL.REL.NOINC `($__internal_2_$__cuda_sm10x_tcgen05_guardrail_trap_unallocated_columns_being_dealloced) ;  /* 0x0000000000507944 */ /* 0x002fea0003c00000 */
.L_x_71:
[----:B------:R-:W-:Y:S01]  /*2f00*/  NOP ;  /* 0x0000000000007918 */ /* 0x000fe20000000000 */
[----:B----4-:R-:W-:Y:S05]  /*2f10*/  EXIT ;  /* 0x000000000000794d */ /* 0x010fea0003800000 */
.L_x_58:
[----:B------:R-:W2:Y:S02]  /*2f20*/  SYNCS.PHASECHK.TRANS64.TRYWAIT P0, [UR8+0x18000], RZ ;  /* 0x018000ffff0075a7 */ /* 0x000ea40008001108 */
[----:B--2---:R-:W-:Y:S05]  /*2f30*/  @!P0 BRA `(.L_x_58) ;  /* 0xfffffffc00f88947 */ /* 0x004fea000383ffff */
[----:B------:R-:W-:Y:S05]  /*2f40*/  BRA `(.L_x_74) ;  /* 0xffffffec00287947 */ /* 0x000fea000383ffff */
.L_x_60:
[----:B------:R-:W2:Y:S02]  /*2f50*/  SYNCS.PHASECHK.TRANS64.TRYWAIT P1, [UR8+0x18020], RZ ;  /* 0x018020ffff0075a7 */ /* 0x000ea40008021108 */
[----:B--2---:R-:W-:Y:S05]  /*2f60*/  @!P1 BRA `(.L_x_60) ;  /* 0xfffffffc00f89947 */ /* 0x004fea000383ffff */
[----:B------:R-:W-:Y:S05]  /*2f70*/  BRA `(.L_x_75) ;  /* 0xffffffec00c87947 */ /* 0x000fea000383ffff */
.L_x_61:
[----:B------:R-:W3:Y:S02]  /*2f80*/  SYNCS.PHASECHK.TRANS64.TRYWAIT P0, [UR29+0x18000], R2 ;  /* 0x01800002ff0075a7 */ /* 0x000ee4000800111d */
[----:B---3--:R-:W-:Y:S05]  /*2f90*/  @!P0 BRA `(.L_x_61) ;  /* 0xfffffffc00f88947 */ /* 0x008fea000383ffff */
[----:B------:R-:W-:Y:S05]  /*2fa0*/  BRA `(.L_x_76) ;  /* 0xfffffff000507947 */ /* 0x000fea000383ffff */
.L_x_63:
[----:B------:R-:W3:Y:S02]  /*2fb0*/  SYNCS.PHASECHK.TRANS64.TRYWAIT P0, [UR29+0x18020], R2 ;  /* 0x01802002ff0075a7 */ /* 0x000ee4000800111d */
[----:B---3--:R-:W-:Y:S05]  /*2fc0*/  @!P0 BRA `(.L_x_63) ;  /* 0xfffffffc00f88947 */ /* 0x008fea000383ffff */
[----:B------:R-:W-:Y:S05]  /*2fd0*/  BRA `(.L_x_77) ;  /* 0xfffffff000fc7947 */ /* 0x000fea000383ffff */
        .weak           $__internal_0_$__cuda_sm10x_tcgen05_guardrail_trap_col_being_dealloced_not_returned_by_alloc
        .type           $__internal_0_$__cuda_sm10x_tcgen05_guardrail_trap_col_being_dealloced_not_returned_by_alloc,@function
        .size           $__internal_0_$__cuda_sm10x_tcgen05_guardrail_trap_col_being_dealloced_not_returned_by_alloc,($__internal_1_$__cuda_sm10x_tcgen05_guardrail_trap_phase_invalid_during_alloc - $__internal_0_$__cuda_sm10x_tcgen05_guardrail_trap_col_being_dealloced_not_returned_by_alloc)
$__internal_0_$__cuda_sm10x_tcgen05_guardrail_trap_col_being_dealloced_not_returned_by_alloc:
[----:B------:R-:W-:Y:S05]  /*2fe0*/  BPT.TRAP 0x1 ;  /* 0x000000040000795c */ /* 0x000fea0000300000 */
[----:B------:R-:W-:-:S04]  /*2ff0*/  IMAD.MOV.U32 R3, RZ, RZ, 0x0 ;  /* 0x00000000ff037424 */ /* 0x000fc800078e00ff */
[----:B------:R-:W-:Y:S05]  /*3000*/  RET.REL.NODEC R2 `(gluon_tcgen05) ;  /* 0xffffffcc02fc7950 */ /* 0x000fea0003c3ffff */
        .weak           $__internal_1_$__cuda_sm10x_tcgen05_guardrail_trap_phase_invalid_during_alloc
        .type           $__internal_1_$__cuda_sm10x_tcgen05_guardrail_trap_phase_invalid_during_alloc,@function
        .size           $__internal_1_$__cuda_sm10x_tcgen05_guardrail_trap_phase_invalid_during_alloc,($__internal_2_$__cuda_sm10x_tcgen05_guardrail_trap_unallocated_columns_being_dealloced - $__internal_1_$__cuda_sm10x_tcgen05_guardrail_trap_phase_invalid_during_alloc)
$__internal_1_$__cuda_sm10x_tcgen05_guardrail_trap_phase_invalid_during_alloc:
[----:B------:R-:W-:Y:S05]  /*3010*/  BPT.TRAP 0x1 ;  /* 0x000000040000795c */ /* 0x000fea0000300000 */
[----:B------:R-:W-:-:S04]  /*3020*/  IMAD.MOV.U32 R3, RZ, RZ, 0x0 ;  /* 0x00000000ff037424 */ /* 0x000fc800078e00ff */
[----:B------:R-:W-:Y:S05]  /*3030*/  RET.REL.NODEC R2 `(gluon_tcgen05) ;  /* 0xffffffcc02f07950 */ /* 0x000fea0003c3ffff */
        .weak           $__internal_2_$__cuda_sm10x_tcgen05_guardrail_trap_unallocated_columns_being_dealloced
        .type           $__internal_2_$__cuda_sm10x_tcgen05_guardrail_trap_unallocated_columns_being_dealloced,@function
        .size           $__internal_2_$__cuda_sm10x_tcgen05_guardrail_trap_unallocated_columns_being_dealloced,(.L_x_81 - $__internal_2_$__cuda_sm10x_tcgen05_guardrail_trap_unallocated_columns_being_dealloced)
$__internal_2_$__cuda_sm10x_tcgen05_guardrail_trap_unallocated_columns_being_dealloced:
[----:B------:R-:W-:Y:S05]  /*3040*/  BPT.TRAP 0x1 ;  /* 0x000000040000795c */ /* 0x000fea0000300000 */
[----:B------:R-:W-:-:S04]  /*3050*/  IMAD.MOV.U32 R3, RZ, RZ, 0x0 ;  /* 0x00000000ff037424 */ /* 0x000fc800078e00ff */
[----:B------:R-:W-:Y:S05]  /*3060*/  RET.REL.NODEC R2 `(gluon_tcgen05) ;  /* 0xffffffcc02e47950 */ /* 0x000fea0003c3ffff */
.L_x_78:
[----:B------:R-:W-:-:S00]  /*3070*/  BRA `(.L_x_78) ;  /* 0xfffffffc00fc7947 */ /* 0x000fc0000383ffff */
[----:B------:R-:W-:-:S00]  /*3080*/  NOP ;  /* 0x0000000000007918 */ /* 0x000fc00000000000 */
[----:B------:R-:W-:-:S00]  /*3090*/  NOP ;  /* 0x0000000000007918 */ /* 0x000fc00000000000 */
[----:B------:R-:W-:-:S00]  /*30a0*/  NOP ;  /* 0x0000000000007918 */ /* 0x000fc00000000000 */
[----:B------:R-:W-:-:S00]  /*30b0*/  NOP ;  /* 0x0000000000007918 */ /* 0x000fc00000000000 */
[----:B------:R-:W-:-:S00]  /*30c0*/  NOP ;  /* 0x0000000000007918 */ /* 0x000fc00000000000 */
[----:B------:R-:W-:-:S00]  /*30d0*/  NOP ;  /* 0x0000000000007918 */ /* 0x000fc00000000000 */
[----:B------:R-:W-:-:S00]  /*30e0*/  NOP ;  /* 0x0000000000007918 */ /* 0x000fc00000000000 */
[----:B------:R-:W-:-:S00]  /*30f0*/  NOP ;  /* 0x0000000000007918 */ /* 0x000fc00000000000 */
.L_x_81:


//--------------------- .nv.shared.gluon_tcgen05  --------------------------
	.section	.nv.shared.gluon_tcgen05,"aw",@nobits
	.sectionflags	@""
	.align	16
	.zero		1024


//--------------------- .nv.shared.reserved.0     --------------------------
	.section	.nv.shared.reserved.0,"aw",@nobits
	.align	8
	.weak		__nv_reservedSMEM_offset_0_alias
	.size		__nv_reservedSMEM_offset_0_alias, 0, 64
	.other		__nv_reservedSMEM_offset_0_alias,@"STO_CUDA_RESERVED_SHARED STV_DEFAULT"
__nv_reservedSMEM_offset_0_alias:
	.zero		0
.nv.shared.reserved.0:
	.zero		64
	.weak		__nv_reservedSMEM_allocation_phase
	.type		__nv_reservedSMEM_allocation_phase,@object
	.size		__nv_reservedSMEM_allocation_phase,(.L_0 - __nv_reservedSMEM_allocation_phase)
__nv_reservedSMEM_allocation_phase:
	.zero		1
.L_0:
	.zero		7
	.weak		__nv_reservedSMEM_devtool_atexit_pc
	.type		__nv_reservedSMEM_devtool_atexit_pc,@object
	.size		__nv_reservedSMEM_devtool_atexit_pc,(__nv_reservedSMEM_allocation_mask - __nv_reservedSMEM_devtool_atexit_pc)
__nv_reservedSMEM_devtool_atexit_pc:
	.zero		8
	.weak		__nv_reservedSMEM_allocation_mask
	.type		__nv_reservedSMEM_allocation_mask,@object
	.size		__nv_reservedSMEM_allocation_mask,(.L_2 - __nv_reservedSMEM_allocation_mask)
__nv_reservedSMEM_allocation_mask:
	.zero		4
.L_2:


//--------------------- .nv.constant0.gluon_tcgen05 --------------------------
	.section	.nv.constant0.gluon_tcgen05,"a",@progbits
	.sectionflags	@""
	.align	4
.nv.constant0.gluon_tcgen05:
	.zero		976


//--------------------- SYMBOLS --------------------------

	.type		.nv.reservedSmem.offset0,@object
	.size		.nv.reservedSmem.offset0,0x4
	.type		.nv.reservedSmem.cap,@object
	.size		.nv.reservedSmem.cap,0x4
